//
// Generated by NVIDIA NVVM Compiler
//
// Compiler Build ID: CL-36424714
// Cuda compilation tools, release 13.0, V13.0.88
// Based on NVVM 20.0.0
//

.version 9.0
.target sm_100
.address_size 64

	// .globl	_Z22trapezoidalIntegrationPdii
.func  (.param .align 16 .b8 func_retval0[16]) __internal_trig_reduction_slowpathd
(
	.param .b64 __internal_trig_reduction_slowpathd_param_0
)
;
.global .align 8 .b8 __cudart_i2opi_d[144] = {8, 93, 141, 31, 177, 95, 251, 107, 234, 146, 82, 138, 247, 57, 7, 61, 123, 241, 229, 235, 199, 186, 39, 117, 45, 234, 95, 158, 102, 63, 70, 79, 183, 9, 203, 39, 207, 126, 54, 109, 31, 109, 10, 90, 139, 17, 47, 239, 15, 152, 5, 222, 255, 151, 248, 31, 59, 40, 249, 189, 139, 95, 132, 156, 244, 57, 83, 131, 57, 214, 145, 57, 65, 126, 95, 180, 38, 112, 156, 233, 132, 68, 187, 46, 245, 53, 130, 232, 62, 167, 41, 177, 28, 235, 29, 254, 28, 146, 209, 9, 234, 46, 73, 6, 224, 210, 77, 66, 58, 110, 36, 183, 97, 197, 187, 222, 171, 99, 81, 254, 65, 144, 67, 60, 153, 149, 98, 219, 192, 221, 52, 245, 209, 87, 39, 252, 41, 21, 68, 78, 110, 131, 249, 162};
.global .align 16 .b8 __cudart_sin_cos_coeffs[128] = {70, 210, 176, 44, 241, 229, 90, 190, 146, 227, 172, 105, 227, 29, 199, 62, 161, 98, 219, 25, 160, 1, 42, 191, 24, 8, 17, 17, 17, 17, 129, 63, 84, 85, 85, 85, 85, 85, 197, 191, 0, 0, 0, 0, 0, 0, 0, 0, 0, 0, 0, 0, 0, 0, 0, 0, 100, 129, 253, 32, 131, 255, 168, 189, 40, 133, 239, 193, 167, 238, 33, 62, 217, 230, 6, 142, 79, 126, 146, 190, 233, 188, 221, 25, 160, 1, 250, 62, 71, 93, 193, 22, 108, 193, 86, 191, 81, 85, 85, 85, 85, 85, 165, 63, 0, 0, 0, 0, 0, 0, 224, 191, 0, 0, 0, 0, 0, 0, 240, 63};

.visible .entry _Z22trapezoidalIntegrationPdii(
	.param .u64 .ptr .align 1 _Z22trapezoidalIntegrationPdii_param_0,
	.param .u32 _Z22trapezoidalIntegrationPdii_param_1,
	.param .u32 _Z22trapezoidalIntegrationPdii_param_2
)
{
	.reg .pred 	%p<23>;
	.reg .b32 	%r<42>;
	.reg .b64 	%rd<41>;
	.reg .b64 	%fd<91>;

	ld.param.u32 	%r12, [_Z22trapezoidalIntegrationPdii_param_1];
	ld.param.u32 	%r13, [_Z22trapezoidalIntegrationPdii_param_2];
	cvt.rn.f64.s32 	%fd22, %r12;
	mov.f64 	%fd23, 0d3FF8000000000000;
	div.rn.f64 	%fd1, %fd23, %fd22;
	cvt.rn.f64.s32 	%fd24, %r13;
	div.rn.f64 	%fd2, %fd23, %fd24;
	mov.u32 	%r14, %ctaid.x;
	mov.u32 	%r15, %ntid.x;
	mul.lo.s32 	%r1, %r14, %r15;
	mov.u32 	%r16, %nctaid.x;
	mul.lo.s32 	%r17, %r15, %r16;
	add.s32 	%r18, %r12, 1;
	add.s32 	%r19, %r13, 1;
	cvt.s64.s32 	%rd1, %r19;
	mul.wide.s32 	%rd2, %r19, %r18;
	cvt.s64.s32 	%rd3, %r17;
	add.s64 	%rd19, %rd3, %rd2;
	add.s64 	%rd4, %rd19, -1;
	or.b64  	%rd20, %rd4, %rd3;
	and.b64  	%rd21, %rd20, -4294967296;
	setp.ne.s64 	%p1, %rd21, 0;
	@%p1 bra 	$L__BB0_2;
	cvt.u32.u64 	%r20, %rd3;
	cvt.u32.u64 	%r21, %rd4;
	div.u32 	%r22, %r21, %r20;
	cvt.u64.u32 	%rd37, %r22;
	bra.uni 	$L__BB0_3;
$L__BB0_2:
	div.s64 	%rd37, %rd4, %rd3;
$L__BB0_3:
	mov.u32 	%r23, %tid.x;
	add.s32 	%r24, %r1, %r23;
	cvt.s64.s32 	%rd22, %r24;
	mul.lo.s64 	%rd38, %rd37, %rd22;
	add.s64 	%rd23, %rd38, %rd37;
	min.s64 	%rd9, %rd23, %rd2;
	setp.ge.s64 	%p2, %rd38, %rd9;
	mov.f64 	%fd89, 0d0000000000000000;
	@%p2 bra 	$L__BB0_21;
	add.s32 	%r2, %r12, -1;
	add.s32 	%r3, %r13, -1;
	mov.f64 	%fd89, 0d0000000000000000;
	cvt.u32.u64 	%r25, %rd1;
$L__BB0_5:
	or.b64  	%rd24, %rd38, %rd1;
	and.b64  	%rd25, %rd24, -4294967296;
	setp.ne.s64 	%p3, %rd25, 0;
	@%p3 bra 	$L__BB0_7;
	cvt.u32.u64 	%r26, %rd38;
	div.u32 	%r27, %r26, %r25;
	mul.lo.s32 	%r28, %r27, %r25;
	sub.s32 	%r29, %r26, %r28;
	cvt.u64.u32 	%rd39, %r27;
	cvt.u64.u32 	%rd40, %r29;
	bra.uni 	$L__BB0_8;
$L__BB0_7:
	div.s64 	%rd39, %rd38, %rd1;
	mul.lo.s64 	%rd26, %rd39, %rd1;
	sub.s64 	%rd40, %rd38, %rd26;
$L__BB0_8:
	cvt.u32.u64 	%r4, %rd39;
	cvt.u32.u64 	%r5, %rd40;
	setp.lt.s32 	%p4, %r12, %r4;
	setp.lt.s32 	%p5, %r13, %r5;
	or.pred  	%p6, %p4, %p5;
	@%p6 bra 	$L__BB0_20;
	cvt.rn.f64.s32 	%fd27, %r4;
	fma.rn.f64 	%fd4, %fd1, %fd27, 0d0000000000000000;
	cvt.rn.f64.s32 	%fd28, %r5;
	fma.rn.f64 	%fd5, %fd2, %fd28, 0d0000000000000000;
	setp.ne.s32 	%p7, %r4, 0;
	setp.ne.s64 	%p8, %rd40, 0;
	and.pred  	%p9, %p7, %p8;
	setp.ne.s32 	%p10, %r2, %r4;
	and.pred  	%p11, %p9, %p10;
	setp.ne.s32 	%p12, %r3, %r5;
	and.pred  	%p13, %p11, %p12;
	@%p13 bra 	$L__BB0_15;
	mul.f64 	%fd56, %fd5, %fd5;
	fma.rn.f64 	%fd6, %fd4, %fd4, %fd56;
	abs.f64 	%fd7, %fd6;
	setp.neu.f64 	%p18, %fd7, 0d7FF0000000000000;
	@%p18 bra 	$L__BB0_12;
	mov.f64 	%fd62, 0d0000000000000000;
	mul.rn.f64 	%fd87, %fd6, %fd62;
	mov.b32 	%r40, 0;
	bra.uni 	$L__BB0_14;
$L__BB0_12:
	mul.f64 	%fd57, %fd6, 0d3FE45F306DC9C883;
	cvt.rni.s32.f64 	%r40, %fd57;
	cvt.rn.f64.s32 	%fd58, %r40;
	fma.rn.f64 	%fd59, %fd58, 0dBFF921FB54442D18, %fd6;
	fma.rn.f64 	%fd60, %fd58, 0dBC91A62633145C00, %fd59;
	fma.rn.f64 	%fd87, %fd58, 0dB97B839A252049C0, %fd60;
	setp.ltu.f64 	%p19, %fd7, 0d41E0000000000000;
	@%p19 bra 	$L__BB0_14;
	{ // callseq 1, 0
	.param .b64 param0;
	st.param.f64 	[param0], %fd6;
	.param .align 16 .b8 retval0[16];
	call.uni (retval0), 
	__internal_trig_reduction_slowpathd, 
	(
	param0
	);
	ld.param.f64 	%fd87, [retval0];
	ld.param.b32 	%r40, [retval0+8];
	} // callseq 1
$L__BB0_14:
	shl.b32 	%r37, %r40, 6;
	cvt.u64.u32 	%rd31, %r37;
	and.b64  	%rd32, %rd31, 64;
	mov.u64 	%rd33, __cudart_sin_cos_coeffs;
	add.s64 	%rd34, %rd33, %rd32;
	mul.rn.f64 	%fd63, %fd87, %fd87;
	and.b32  	%r38, %r40, 1;
	setp.eq.b32 	%p20, %r38, 1;
	selp.f64 	%fd64, 0dBDA8FF8320FD8164, 0d3DE5DB65F9785EBA, %p20;
	ld.global.nc.v2.f64 	{%fd65, %fd66}, [%rd34];
	fma.rn.f64 	%fd67, %fd64, %fd63, %fd65;
	fma.rn.f64 	%fd68, %fd67, %fd63, %fd66;
	ld.global.nc.v2.f64 	{%fd69, %fd70}, [%rd34+16];
	fma.rn.f64 	%fd71, %fd68, %fd63, %fd69;
	fma.rn.f64 	%fd72, %fd71, %fd63, %fd70;
	ld.global.nc.v2.f64 	{%fd73, %fd74}, [%rd34+32];
	fma.rn.f64 	%fd75, %fd72, %fd63, %fd73;
	fma.rn.f64 	%fd76, %fd75, %fd63, %fd74;
	fma.rn.f64 	%fd77, %fd76, %fd87, %fd87;
	fma.rn.f64 	%fd78, %fd76, %fd63, 0d3FF0000000000000;
	selp.f64 	%fd79, %fd78, %fd77, %p20;
	and.b32  	%r39, %r40, 2;
	setp.eq.s32 	%p21, %r39, 0;
	mov.f64 	%fd80, 0d0000000000000000;
	sub.f64 	%fd81, %fd80, %fd79;
	selp.f64 	%fd82, %fd79, %fd81, %p21;
	fma.rn.f64 	%fd89, %fd82, 0d3FE0000000000000, %fd89;
	bra.uni 	$L__BB0_20;
$L__BB0_15:
	mul.f64 	%fd29, %fd5, %fd5;
	fma.rn.f64 	%fd13, %fd4, %fd4, %fd29;
	abs.f64 	%fd14, %fd13;
	setp.neu.f64 	%p14, %fd14, 0d7FF0000000000000;
	@%p14 bra 	$L__BB0_17;
	mov.f64 	%fd35, 0d0000000000000000;
	mul.rn.f64 	%fd88, %fd13, %fd35;
	mov.b32 	%r41, 0;
	bra.uni 	$L__BB0_19;
$L__BB0_17:
	mul.f64 	%fd30, %fd13, 0d3FE45F306DC9C883;
	cvt.rni.s32.f64 	%r41, %fd30;
	cvt.rn.f64.s32 	%fd31, %r41;
	fma.rn.f64 	%fd32, %fd31, 0dBFF921FB54442D18, %fd13;
	fma.rn.f64 	%fd33, %fd31, 0dBC91A62633145C00, %fd32;
	fma.rn.f64 	%fd88, %fd31, 0dB97B839A252049C0, %fd33;
	setp.ltu.f64 	%p15, %fd14, 0d41E0000000000000;
	@%p15 bra 	$L__BB0_19;
	{ // callseq 0, 0
	.param .b64 param0;
	st.param.f64 	[param0], %fd13;
	.param .align 16 .b8 retval0[16];
	call.uni (retval0), 
	__internal_trig_reduction_slowpathd, 
	(
	param0
	);
	ld.param.f64 	%fd88, [retval0];
	ld.param.b32 	%r41, [retval0+8];
	} // callseq 0
$L__BB0_19:
	shl.b32 	%r32, %r41, 6;
	cvt.u64.u32 	%rd27, %r32;
	and.b64  	%rd28, %rd27, 64;
	mov.u64 	%rd29, __cudart_sin_cos_coeffs;
	add.s64 	%rd30, %rd29, %rd28;
	mul.rn.f64 	%fd36, %fd88, %fd88;
	and.b32  	%r33, %r41, 1;
	setp.eq.b32 	%p16, %r33, 1;
	selp.f64 	%fd37, 0dBDA8FF8320FD8164, 0d3DE5DB65F9785EBA, %p16;
	ld.global.nc.v2.f64 	{%fd38, %fd39}, [%rd30];
	fma.rn.f64 	%fd40, %fd37, %fd36, %fd38;
	fma.rn.f64 	%fd41, %fd40, %fd36, %fd39;
	ld.global.nc.v2.f64 	{%fd42, %fd43}, [%rd30+16];
	fma.rn.f64 	%fd44, %fd41, %fd36, %fd42;
	fma.rn.f64 	%fd45, %fd44, %fd36, %fd43;
	ld.global.nc.v2.f64 	{%fd46, %fd47}, [%rd30+32];
	fma.rn.f64 	%fd48, %fd45, %fd36, %fd46;
	fma.rn.f64 	%fd49, %fd48, %fd36, %fd47;
	fma.rn.f64 	%fd50, %fd49, %fd88, %fd88;
	fma.rn.f64 	%fd51, %fd49, %fd36, 0d3FF0000000000000;
	selp.f64 	%fd52, %fd51, %fd50, %p16;
	and.b32  	%r34, %r41, 2;
	setp.eq.s32 	%p17, %r34, 0;
	mov.f64 	%fd53, 0d0000000000000000;
	sub.f64 	%fd54, %fd53, %fd52;
	selp.f64 	%fd55, %fd52, %fd54, %p17;
	add.f64 	%fd89, %fd89, %fd55;
$L__BB0_20:
	add.s64 	%rd38, %rd38, 1;
	setp.lt.s64 	%p22, %rd38, %rd9;
	@%p22 bra 	$L__BB0_5;
$L__BB0_21:
	ld.param.u64 	%rd36, [_Z22trapezoidalIntegrationPdii_param_0];
	cvta.to.global.u64 	%rd35, %rd36;
	mul.f64 	%fd83, %fd1, %fd2;
	mul.f64 	%fd84, %fd83, %fd89;
	atom.global.add.f64 	%fd85, [%rd35], %fd84;
	ret;

}
.func  (.param .align 16 .b8 func_retval0[16]) __internal_trig_reduction_slowpathd(
	.param .b64 __internal_trig_reduction_slowpathd_param_0
)
{
	.local .align 8 .b8 	__local_depot1[40];
	.reg .b64 	%SP;
	.reg .b64 	%SPL;
	.reg .pred 	%p<10>;
	.reg .b32 	%r<47>;
	.reg .b64 	%rd<74>;
	.reg .b64 	%fd<5>;

	mov.u64 	%SPL, __local_depot1;
	ld.param.f64 	%fd4, [__internal_trig_reduction_slowpathd_param_0];
	add.u64 	%rd1, %SPL, 0;
	{
	.reg .b32 %temp; 
	mov.b64 	{%temp, %r1}, %fd4;
	}
	shr.u32 	%r2, %r1, 20;
	and.b32  	%r3, %r2, 2047;
	setp.eq.s32 	%p1, %r3, 2047;
	mov.b32 	%r46, 0;
	@%p1 bra 	$L__BB1_9;
	add.s32 	%r20, %r3, -1024;
	mov.b64 	%rd20, %fd4;
	shl.b64 	%rd2, %rd20, 11;
	shr.u32 	%r4, %r20, 6;
	sub.s32 	%r45, 15, %r4;
	sub.s32 	%r21, 19, %r4;
	setp.lt.u32 	%p2, %r20, 128;
	selp.b32 	%r6, 18, %r21, %p2;
	setp.ge.s32 	%p3, %r45, %r6;
	mov.b64 	%rd70, 0;
	@%p3 bra 	$L__BB1_4;
	add.s32 	%r23, %r6, %r4;
	neg.s32 	%r43, %r23;
	or.b64  	%rd3, %rd2, -9223372036854775808;
	mov.b64 	%rd70, 0;
	mov.b32 	%r42, 0;
	mov.u64 	%rd25, __cudart_i2opi_d;
	mov.u32 	%r44, %r45;
$L__BB1_3:
	.pragma "nounroll";
	mul.wide.s32 	%rd22, %r42, 8;
	add.s64 	%rd23, %rd1, %rd22;
	mul.wide.s32 	%rd24, %r44, 8;
	add.s64 	%rd26, %rd25, %rd24;
	ld.global.nc.u64 	%rd27, [%rd26];
	{
	.reg .u32 %r0, %r1, %r2, %r3, %alo, %ahi, %blo, %bhi, %clo, %chi;
	mov.b64 	{%alo,%ahi}, %rd27;
	mov.b64 	{%blo,%bhi}, %rd3;
	mov.b64 	{%clo,%chi}, %rd70;
	mad.lo.cc.u32 	%r0, %alo, %blo, %clo;
	madc.hi.cc.u32 	%r1, %alo, %blo, %chi;
	madc.hi.u32 	%r2, %alo, %bhi, 0;
	mad.lo.cc.u32 	%r1, %alo, %bhi, %r1;
	madc.hi.cc.u32 	%r2, %ahi, %blo, %r2;
	madc.hi.u32 	%r3, %ahi, %bhi, 0;
	mad.lo.cc.u32 	%r1, %ahi, %blo, %r1;
	madc.lo.cc.u32 	%r2, %ahi, %bhi, %r2;
	addc.u32 	%r3, %r3, 0;
	mov.b64 	%rd28, {%r0,%r1};
	mov.b64 	%rd70, {%r2,%r3};
	}
	st.local.u64 	[%rd23], %rd28;
	add.s32 	%r44, %r44, 1;
	add.s32 	%r43, %r43, 1;
	add.s32 	%r42, %r42, 1;
	setp.ne.s32 	%p4, %r43, -15;
	mov.u32 	%r45, %r6;
	@%p4 bra 	$L__BB1_3;
$L__BB1_4:
	cvt.s64.s32 	%rd29, %r45;
	cvt.u64.u32 	%rd30, %r4;
	add.s64 	%rd31, %rd30, %rd29;
	shl.b64 	%rd32, %rd31, 3;
	add.s64 	%rd33, %rd1, %rd32;
	st.local.u64 	[%rd33+-120], %rd70;
	and.b32  	%r15, %r2, 63;
	ld.local.u64 	%rd72, [%rd1+16];
	ld.local.u64 	%rd71, [%rd1+24];
	setp.eq.s32 	%p5, %r15, 0;
	@%p5 bra 	$L__BB1_6;
	shl.b64 	%rd34, %rd71, %r15;
	shr.u64 	%rd35, %rd72, 1;
	xor.b32  	%r24, %r15, 63;
	shr.u64 	%rd36, %rd35, %r24;
	or.b64  	%rd71, %rd34, %rd36;
	ld.local.u64 	%rd37, [%rd1+8];
	shl.b64 	%rd38, %rd72, %r15;
	shr.u64 	%rd39, %rd37, 1;
	shr.u64 	%rd40, %rd39, %r24;
	or.b64  	%rd72, %rd38, %rd40;
$L__BB1_6:
	and.b32  	%r25, %r1, -2147483648;
	shr.u64 	%rd41, %rd71, 62;
	cvt.u32.u64 	%r26, %rd41;
	mov.b64 	{%r27, %r28}, %rd71;
	mov.b64 	{%r29, %r30}, %rd72;
	shf.l.wrap.b32 	%r31, %r30, %r27, 2;
	shf.l.wrap.b32 	%r32, %r27, %r28, 2;
	mov.b64 	%rd42, {%r31, %r32};
	shl.b64 	%rd43, %rd72, 2;
	shr.u64 	%rd44, %rd42, 63;
	cvt.u32.u64 	%r33, %rd44;
	add.s32 	%r34, %r33, %r26;
	setp.eq.s32 	%p6, %r25, 0;
	neg.s32 	%r35, %r34;
	selp.b32 	%r46, %r34, %r35, %p6;
	setp.gt.s64 	%p7, %rd42, -1;
	mov.b64 	%rd45, 0;
	{
	.reg .u32 %r0, %r1, %r2, %r3, %a0, %a1, %a2, %a3, %b0, %b1, %b2, %b3;
	mov.b64 	{%a0,%a1}, %rd45;
	mov.b64 	{%a2,%a3}, %rd45;
	mov.b64 	{%b0,%b1}, %rd43;
	mov.b64 	{%b2,%b3}, %rd42;
	sub.cc.u32 	%r0, %a0, %b0;
	subc.cc.u32 	%r1, %a1, %b1;
	subc.cc.u32 	%r2, %a2, %b2;
	subc.u32 	%r3, %a3, %b3;
	mov.b64 	%rd46, {%r0,%r1};
	mov.b64 	%rd47, {%r2,%r3};
	}
	xor.b32  	%r36, %r25, -2147483648;
	selp.b64 	%rd73, %rd42, %rd47, %p7;
	selp.b64 	%rd14, %rd43, %rd46, %p7;
	selp.b32 	%r17, %r25, %r36, %p7;
	clz.b64 	%r37, %rd73;
	cvt.u64.u32 	%rd15, %r37;
	setp.eq.s32 	%p8, %r37, 0;
	@%p8 bra 	$L__BB1_8;
	cvt.u32.u64 	%r38, %rd15;
	and.b32  	%r39, %r38, 63;
	shl.b64 	%rd48, %rd73, %r39;
	shr.u64 	%rd49, %rd14, 1;
	not.b32 	%r40, %r38;
	and.b32  	%r41, %r40, 63;
	shr.u64 	%rd50, %rd49, %r41;
	or.b64  	%rd73, %rd48, %rd50;
$L__BB1_8:
	mov.b64 	%rd51, -3958705157555305931;
	{
	.reg .u32 %r0, %r1, %r2, %r3, %alo, %ahi, %blo, %bhi;
	mov.b64 	{%alo,%ahi}, %rd73;
	mov.b64 	{%blo,%bhi}, %rd51;
	mul.lo.u32 	%r0, %alo, %blo;
	mul.hi.u32 	%r1, %alo, %blo;
	mad.lo.cc.u32 	%r1, %alo, %bhi, %r1;
	madc.hi.u32 	%r2, %alo, %bhi, 0;
	mad.lo.cc.u32 	%r1, %ahi, %blo, %r1;
	madc.hi.cc.u32 	%r2, %ahi, %blo, %r2;
	madc.hi.u32 	%r3, %ahi, %bhi, 0;
	mad.lo.cc.u32 	%r2, %ahi, %bhi, %r2;
	addc.u32 	%r3, %r3, 0;
	mov.b64 	%rd52, {%r0,%r1};
	mov.b64 	%rd53, {%r2,%r3};
	}
	setp.gt.s64 	%p9, %rd53, 0;
	{
	.reg .u32 %r0, %r1, %r2, %r3, %a0, %a1, %a2, %a3, %b0, %b1, %b2, %b3;
	mov.b64 	{%a0,%a1}, %rd52;
	mov.b64 	{%a2,%a3}, %rd53;
	mov.b64 	{%b0,%b1}, %rd52;
	mov.b64 	{%b2,%b3}, %rd53;
	add.cc.u32 	%r0, %a0, %b0;
	addc.cc.u32 	%r1, %a1, %b1;
	addc.cc.u32 	%r2, %a2, %b2;
	addc.u32 	%r3, %a3, %b3;
	mov.b64 	%rd54, {%r0,%r1};
	mov.b64 	%rd55, {%r2,%r3};
	}
	selp.b64 	%rd56, %rd55, %rd53, %p9;
	selp.s64 	%rd57, -1, 0, %p9;
	sub.s64 	%rd58, %rd57, %rd15;
	cvt.u64.u32 	%rd59, %r17;
	shl.b64 	%rd60, %rd59, 32;
	add.s64 	%rd61, %rd56, 1;
	shr.u64 	%rd62, %rd61, 10;
	add.s64 	%rd63, %rd62, 1;
	shr.u64 	%rd64, %rd63, 1;
	shl.b64 	%rd65, %rd58, 52;
	add.s64 	%rd66, %rd65, %rd64;
	add.s64 	%rd67, %rd66, 4602678819172646912;
	or.b64  	%rd68, %rd67, %rd60;
	mov.b64 	%fd4, %rd68;
$L__BB1_9:
	st.param.f64 	[func_retval0], %fd4;
	st.param.b32 	[func_retval0+8], %r46;
	ret;

}


// ===== COMPILED SASS (sm_100) =====

	.target	sm_100

	.elftype	@"ET_EXEC"


//--------------------- .note.nv.tkinfo           --------------------------
	.section	.note.nv.tkinfo,"",@"SHT_NOTE"
	.sectionflags	@"SHF_NOTE_NV_TKINFO"
	.tkinfo
        /*0018*/ 	.word	0x00000002
        /*0030*/ 	.string	""
        /*0030*/ 	.string	"ptxas"
        /*0030*/ 	.string	"Cuda compilation tools, release 13.0, V13.0.88"
        /*0030*/ 	.string	"Build cuda_13.0.r13.0/compiler.36424714_0"
        /*0030*/ 	.string	"-arch sm_100 -m 64 "



//--------------------- .note.nv.cuinfo           --------------------------
	.section	.note.nv.cuinfo,"",@"SHT_NOTE"
	.sectionflags	@"SHF_NOTE_NV_CUINFO"
        /*0018*/ 	.short	0x0002
        /*001a*/ 	.short	0x0064
        /*001c*/ 	.short	0x0082
	.zero		2


//--------------------- .nv.info                  --------------------------
	.section	.nv.info,"",@"SHT_CUDA_INFO"
	.align	4


	//----- nvinfo : EIATTR_REGCOUNT
	.align		4
        /*0000*/ 	.byte	0x04, 0x2f
        /*0002*/ 	.short	(.L_3 - .L_2)
	.align		4
.L_2:
        /*0004*/ 	.word	index@(_Z22trapezoidalIntegrationPdii)
        /*0008*/ 	.word	0x00000026


	//----- nvinfo : EIATTR_FRAME_SIZE
	.align		4
.L_3:
        /*000c*/ 	.byte	0x04, 0x11
        /*000e*/ 	.short	(.L_5 - .L_4)
	.align		4
.L_4:
        /*0010*/ 	.word	index@($_Z22trapezoidalIntegrationPdii$__internal_trig_reduction_slowpathd)
        /*0014*/ 	.word	0x00000028


	//----- nvinfo : EIATTR_FRAME_SIZE
	.align		4
.L_5:
        /*0018*/ 	.byte	0x04, 0x11
        /*001a*/ 	.short	(.L_7 - .L_6)
	.align		4
.L_6:
        /*001c*/ 	.word	index@($__internal_1_$__cuda_sm20_div_s64)
        /*0020*/ 	.word	0x00000028


	//----- nvinfo : EIATTR_FRAME_SIZE
	.align		4
.L_7:
        /*0024*/ 	.byte	0x04, 0x11
        /*0026*/ 	.short	(.L_9 - .L_8)
	.align		4
.L_8:
        /*0028*/ 	.word	index@($__internal_0_$__cuda_sm20_div_rn_f64_full)
        /*002c*/ 	.word	0x00000028


	//----- nvinfo : EIATTR_FRAME_SIZE
	.align		4
.L_9:
        /*0030*/ 	.byte	0x04, 0x11
        /*0032*/ 	.short	(.L_11 - .L_10)
	.align		4
.L_10:
        /*0034*/ 	.word	index@(_Z22trapezoidalIntegrationPdii)
        /*0038*/ 	.word	0x00000028


	//----- nvinfo : EIATTR_MIN_STACK_SIZE
	.align		4
.L_11:
        /*003c*/ 	.byte	0x04, 0x12
        /*003e*/ 	.short	(.L_13 - .L_12)
	.align		4
.L_12:
        /*0040*/ 	.word	index@(_Z22trapezoidalIntegrationPdii)
        /*0044*/ 	.word	0x00000028
.L_13:


//--------------------- .nv.compat                --------------------------
	.section	.nv.compat,"",@"SHT_CUDA_COMPAT_INFO"
	.align	4
        /*0000*/ 	.byte	0x02, 0x09, 0x00, 0x00, 0x02, 0x02, 0x01, 0x00, 0x02, 0x05, 0x05, 0x00, 0x03, 0x07, 0x01, 0x01
        /*0010*/ 	.byte	0x02, 0x03, 0x00, 0x00, 0x02, 0x06, 0x01, 0x00, 0x04, 0x0b, 0x08, 0x00, 0x01, 0x00, 0x00, 0x00
        /*0020*/ 	.byte	0x00, 0x00, 0x00, 0x00


//--------------------- .nv.info._Z22trapezoidalIntegrationPdii --------------------------
	.section	.nv.info._Z22trapezoidalIntegrationPdii,"",@"SHT_CUDA_INFO"
	.sectionflags	@""
	.align	4


	//----- nvinfo : EIATTR_CUDA_API_VERSION
	.align		4
        /*0000*/ 	.byte	0x04, 0x37
        /*0002*/ 	.short	(.L_15 - .L_14)
.L_14:
        /*0004*/ 	.word	0x00000082


	//----- nvinfo : EIATTR_KPARAM_INFO
	.align		4
.L_15:
        /*0008*/ 	.byte	0x04, 0x17
        /*000a*/ 	.short	(.L_17 - .L_16)
.L_16:
        /*000c*/ 	.word	0x00000000
        /*0010*/ 	.short	0x0002
        /*0012*/ 	.short	0x000c
        /*0014*/ 	.byte	0x00, 0xf0, 0x11, 0x00


	//----- nvinfo : EIATTR_KPARAM_INFO
	.align		4
.L_17:
        /*0018*/ 	.byte	0x04, 0x17
        /*001a*/ 	.short	(.L_19 - .L_18)
.L_18:
        /*001c*/ 	.word	0x00000000
        /*0020*/ 	.short	0x0001
        /*0022*/ 	.short	0x0008
        /*0024*/ 	.byte	0x00, 0xf0, 0x11, 0x00


	//----- nvinfo : EIATTR_KPARAM_INFO
	.align		4
.L_19:
        /*0028*/ 	.byte	0x04, 0x17
        /*002a*/ 	.short	(.L_21 - .L_20)
.L_20:
        /*002c*/ 	.word	0x00000000
        /*0030*/ 	.short	0x0000
        /*0032*/ 	.short	0x0000
        /*0034*/ 	.byte	0x00, 0xf5, 0x21, 0x00


	//----- nvinfo : EIATTR_SPARSE_MMA_MASK
	.align		4
.L_21:
        /*0038*/ 	.byte	0x03, 0x50
        /*003a*/ 	.short	0x0000


	//----- nvinfo : EIATTR_MAXREG_COUNT
	.align		4
        /*003c*/ 	.byte	0x03, 0x1b
        /*003e*/ 	.short	0x00ff


	//----- nvinfo : EIATTR_MERCURY_ISA_VERSION
	.align		4
        /*0040*/ 	.byte	0x03, 0x5f
        /*0042*/ 	.short	0x0101


	//----- nvinfo : EIATTR_VRC_CTA_INIT_COUNT
	.align		4
        /*0044*/ 	.byte	0x02, 0x4a
	.zero		1
	.zero		1


	//----- nvinfo : EIATTR_EXIT_INSTR_OFFSETS
	.align		4
        /*0048*/ 	.byte	0x04, 0x1c
        /*004a*/ 	.short	(.L_23 - .L_22)


	//   ....[0]....
.L_22:
        /*004c*/ 	.word	0x00001250


	//----- nvinfo : EIATTR_CRS_STACK_SIZE
	.align		4
.L_23:
        /*0050*/ 	.byte	0x04, 0x1e
        /*0052*/ 	.short	(.L_25 - .L_24)
.L_24:
        /*0054*/ 	.word	0x00000000


	//----- nvinfo : EIATTR_CBANK_PARAM_SIZE
	.align		4
.L_25:
        /*0058*/ 	.byte	0x03, 0x19
        /*005a*/ 	.short	0x0010


	//----- nvinfo : EIATTR_PARAM_CBANK
	.align		4
        /*005c*/ 	.byte	0x04, 0x0a
        /*005e*/ 	.short	(.L_27 - .L_26)
	.align		4
.L_26:
        /*0060*/ 	.word	index@(.nv.constant0._Z22trapezoidalIntegrationPdii)
        /*0064*/ 	.short	0x0380
        /*0066*/ 	.short	0x0010


	//----- nvinfo : EIATTR_SW_WAR
	.align		4
.L_27:
        /*0068*/ 	.byte	0x04, 0x36
        /*006a*/ 	.short	(.L_29 - .L_28)
.L_28:
        /*006c*/ 	.word	0x00000008
.L_29:


//--------------------- .nv.callgraph             --------------------------
	.section	.nv.callgraph,"",@"SHT_CUDA_CALLGRAPH"
	.align	4
	.sectionentsize	8
	.align		4
        /*0000*/ 	.word	0x00000000
	.align		4
        /*0004*/ 	.word	0xffffffff
	.align		4
        /*0008*/ 	.word	0x00000000
	.align		4
        /*000c*/ 	.word	0xfffffffe
	.align		4
        /*0010*/ 	.word	0x00000000
	.align		4
        /*0014*/ 	.word	0xfffffffd
	.align		4
        /*0018*/ 	.word	0x00000000
	.align		4
        /*001c*/ 	.word	0xfffffffc


//--------------------- .nv.constant4             --------------------------
	.section	.nv.constant4,"a",@progbits
	.align	8
	.align		8
.nv.constant4:
        /*0000*/ 	.dword	__cudart_i2opi_d
	.align		8
        /*0008*/ 	.dword	__cudart_sin_cos_coeffs


//--------------------- .text._Z22trapezoidalIntegrationPdii --------------------------
	.section	.text._Z22trapezoidalIntegrationPdii,"ax",@progbits
	.align	128
        .global         _Z22trapezoidalIntegrationPdii
        .type           _Z22trapezoidalIntegrationPdii,@function
        .size           _Z22trapezoidalIntegrationPdii,(.L_x_32 - _Z22trapezoidalIntegrationPdii)
        .other          _Z22trapezoidalIntegrationPdii,@"STO_CUDA_ENTRY STV_DEFAULT"
_Z22trapezoidalIntegrationPdii:
.text._Z22trapezoidalIntegrationPdii:
[----:B------:R-:W0:Y:S01]  /*0000*/  LDC R1, c[0x0][0x37c] ;  /* 0x0000df00ff017b82 */ /* 0x000e220000000800 */
[----:B------:R-:W1:Y:S01]  /*0010*/  LDCU UR4, c[0x0][0x388] ;  /* 0x00007100ff0477ac */ /* 0x000e620008000800 */
[----:B------:R-:W-:Y:S02]  /*0020*/  IMAD.MOV.U32 R4, RZ, RZ, 0x1 ;  /* 0x00000001ff047424 */ /* 0x000fe400078e00ff */
[----:B0-----:R-:W-:Y:S01]  /*0030*/  VIADD R1, R1, 0xffffffd8 ;  /* 0xffffffd801017836 */ /* 0x001fe20000000000 */
[----:B-1----:R-:W0:Y:S08]  /*0040*/  I2F.F64 R2, UR4 ;  /* 0x0000000400027d12 */ /* 0x002e300008201c00 */
[----:B0-----:R-:W0:Y:S02]  /*0050*/  MUFU.RCP64H R5, R3 ;  /* 0x0000000300057308 */ /* 0x001e240000001800 */
[----:B0-----:R-:W-:-:S08]  /*0060*/  DFMA R6, -R2, R4, 1 ;  /* 0x3ff000000206742b */ /* 0x001fd00000000104 */
[----:B------:R-:W-:-:S08]  /*0070*/  DFMA R6, R6, R6, R6 ;  /* 0x000000060606722b */ /* 0x000fd00000000006 */
[----:B------:R-:W-:-:S08]  /*0080*/  DFMA R6, R4, R6, R4 ;  /* 0x000000060406722b */ /* 0x000fd00000000004 */
[----:B------:R-:W-:-:S08]  /*0090*/  DFMA R4, -R2, R6, 1 ;  /* 0x3ff000000204742b */ /* 0x000fd00000000106 */
[----:B------:R-:W-:-:S08]  /*00a0*/  DFMA R4, R6, R4, R6 ;  /* 0x000000040604722b */ /* 0x000fd00000000006 */
[----:B------:R-:W-:-:S08]  /*00b0*/  DMUL R26, R4, 1.5 ;  /* 0x3ff80000041a7828 */ /* 0x000fd00000000000 */
[----:B------:R-:W-:-:S08]  /*00c0*/  DFMA R6, -R2, R26, 1.5 ;  /* 0x3ff800000206742b */ /* 0x000fd0000000011a */
[----:B------:R-:W-:Y:S01]  /*00d0*/  DFMA R26, R4, R6, R26 ;  /* 0x00000006041a722b */ /* 0x000fe2000000001a */
[----:B------:R-:W-:-:S09]  /*00e0*/  IMAD.MOV.U32 R5, RZ, RZ, 0x3ff80000 ;  /* 0x3ff80000ff057424 */ /* 0x000fd200078e00ff */
[----:B------:R-:W-:-:S05]  /*00f0*/  FFMA R0, RZ, R3, R27 ;  /* 0x00000003ff007223 */ /* 0x000fca000000001b */
[----:B------:R-:W-:Y:S01]  /*0100*/  FSETP.GT.AND P0, PT, |R0|, 1.469367938527859385e-39, PT ;  /* 0x001000000000780b */ /* 0x000fe20003f04200 */
[----:B------:R-:W-:-:S12]  /*0110*/  IMAD.MOV.U32 R0, RZ, RZ, RZ ;  /* 0x000000ffff007224 */ /* 0x000fd800078e00ff */
[----:B------:R-:W-:Y:S05]  /*0120*/  @P0 BRA `(.L_x_0) ;  /* 0x0000000000180947 */ /* 0x000fea0003800000 */
[----:B------:R-:W-:Y:S01]  /*0130*/  IMAD.MOV.U32 R6, RZ, RZ, R2 ;  /* 0x000000ffff067224 */ /* 0x000fe200078e0002 */
[----:B------:R-:W-:Y:S01]  /*0140*/  MOV R4, 0x170 ;  /* 0x0000017000047802 */ /* 0x000fe20000000f00 */
[----:B------:R-:W-:-:S07]  /*0150*/  IMAD.MOV.U32 R7, RZ, RZ, R3 ;  /* 0x000000ffff077224 */ /* 0x000fce00078e0003 */
[----:B------:R-:W-:Y:S05]  /*0160*/  CALL.REL.NOINC `($__internal_0_$__cuda_sm20_div_rn_f64_full) ;  /* 0x00000010003c7944 */ /* 0x000fea0003c00000 */
[----:B------:R-:W-:Y:S02]  /*0170*/  IMAD.MOV.U32 R26, RZ, RZ, R14 ;  /* 0x000000ffff1a7224 */ /* 0x000fe400078e000e */
[----:B------:R-:W-:-:S07]  /*0180*/  IMAD.MOV.U32 R27, RZ, RZ, R15 ;  /* 0x000000ffff1b7224 */ /* 0x000fce00078e000f */
.L_x_0:
[----:B------:R-:W0:Y:S01]  /*0190*/  LDCU UR4, c[0x0][0x38c] ;  /* 0x00007180ff0477ac */ /* 0x000e220008000800 */
[----:B------:R-:W-:Y:S01]  /*01a0*/  IMAD.MOV.U32 R2, RZ, RZ, 0x1 ;  /* 0x00000001ff027424 */ /* 0x000fe200078e00ff */
[----:B0-----:R-:W0:Y:S08]  /*01b0*/  I2F.F64 R6, UR4 ;  /* 0x0000000400067d12 */ /* 0x001e300008201c00 */
        /* <DEDUP_REMOVED lines=8> */
[----:B------:R-:W-:-:S10]  /*0240*/  DFMA R2, R2, R10, R8 ;  /* 0x0000000a0202722b */ /* 0x000fd40000000008 */
[----:B------:R-:W-:-:S05]  /*0250*/  FFMA R4, RZ, R7, R3 ;  /* 0x00000007ff047223 */ /* 0x000fca0000000003 */
[----:B------:R-:W-:-:S13]  /*0260*/  FSETP.GT.AND P0, PT, |R4|, 1.469367938527859385e-39, PT ;  /* 0x001000000400780b */ /* 0x000fda0003f04200 */
[----:B------:R-:W-:Y:S05]  /*0270*/  @P0 BRA `(.L_x_1) ;  /* 0x0000000000100947 */ /* 0x000fea0003800000 */
[----:B------:R-:W-:-:S07]  /*0280*/  MOV R4, 0x2a0 ;  /* 0x000002a000047802 */ /* 0x000fce0000000f00 */
[----:B------:R-:W-:Y:S05]  /*0290*/  CALL.REL.NOINC `($__internal_0_$__cuda_sm20_div_rn_f64_full) ;  /* 0x0000000c00f07944 */ /* 0x000fea0003c00000 */
[----:B------:R-:W-:Y:S02]  /*02a0*/  IMAD.MOV.U32 R2, RZ, RZ, R14 ;  /* 0x000000ffff027224 */ /* 0x000fe400078e000e */
[----:B------:R-:W-:-:S07]  /*02b0*/  IMAD.MOV.U32 R3, RZ, RZ, R15 ;  /* 0x000000ffff037224 */ /* 0x000fce00078e000f */
.L_x_1:
[----:B------:R-:W0:Y:S01]  /*02c0*/  LDC.64 R16, c[0x0][0x388] ;  /* 0x0000e200ff107b82 */ /* 0x000e220000000a00 */
[----:B------:R-:W1:Y:S07]  /*02d0*/  LDCU UR5, c[0x0][0x360] ;  /* 0x00006c00ff0577ac */ /* 0x000e6e0008000800 */
[----:B------:R-:W1:Y:S08]  /*02e0*/  LDC R9, c[0x0][0x370] ;  /* 0x0000dc00ff097b82 */ /* 0x000e700000000800 */
[----:B------:R-:W2:Y:S01]  /*02f0*/  S2UR UR4, SR_CTAID.X ;  /* 0x00000000000479c3 */ /* 0x000ea20000002500 */
[----:B0-----:R-:W-:-:S02]  /*0300*/  VIADD R16, R16, 0x1 ;  /* 0x0000000110107836 */ /* 0x001fc40000000000 */
[----:B------:R-:W-:-:S04]  /*0310*/  VIADD R17, R17, 0x1 ;  /* 0x0000000111117836 */ /* 0x000fc80000000000 */
[----:B------:R-:W-:-:S04]  /*0320*/  IMAD.WIDE R16, R17, R16, RZ ;  /* 0x0000001011107225 */ /* 0x000fc800078e02ff */
[----:B-1----:R-:W-:-:S05]  /*0330*/  IMAD R9, R9, UR5, RZ ;  /* 0x0000000509097c24 */ /* 0x002fca000f8e02ff */
[----:B------:R-:W-:Y:S01]  /*0340*/  SHF.R.S32.HI R24, RZ, 0x1f, R9 ;  /* 0x0000001fff187819 */ /* 0x000fe20000011409 */
[----:B--2---:R-:W-:Y:S01]  /*0350*/  UIMAD UR4, UR4, UR5, URZ ;  /* 0x00000005040472a4 */ /* 0x004fe2000f8e02ff */
[----:B------:R-:W-:-:S04]  /*0360*/  IADD3 R6, P0, P1, R9, -0x1, R16 ;  /* 0xffffffff09067810 */ /* 0x000fc8000791e010 */
[----:B------:R-:W-:-:S04]  /*0370*/  IADD3.X R7, PT, PT, R24, -0x1, R17, P0, P1 ;  /* 0xffffffff18077810 */ /* 0x000fc800007e2411 */
[----:B------:R-:W-:-:S04]  /*0380*/  LOP3.LUT R0, R7, R24, RZ, 0xfc, !PT ;  /* 0x0000001807007212 */ /* 0x000fc800078efcff */
[----:B------:R-:W-:-:S13]  /*0390*/  ISETP.NE.U32.AND P0, PT, R0, RZ, PT ;  /* 0x000000ff0000720c */ /* 0x000fda0003f05070 */
[----:B------:R-:W-:Y:S05]  /*03a0*/  @P0 BRA `(.L_x_2) ;  /* 0x0000000000500947 */ /* 0x000fea0003800000 */
[----:B------:R-:W0:Y:S01]  /*03b0*/  I2F.U32.RP R0, R9 ;  /* 0x0000000900007306 */ /* 0x000e220000209000 */
[----:B------:R-:W-:Y:S01]  /*03c0*/  IMAD.MOV R7, RZ, RZ, -R9 ;  /* 0x000000ffff077224 */ /* 0x000fe200078e0a09 */
[----:B------:R-:W-:-:S06]  /*03d0*/  ISETP.NE.U32.AND P2, PT, R9, RZ, PT ;  /* 0x000000ff0900720c */ /* 0x000fcc0003f45070 */
[----:B0-----:R-:W0:Y:S02]  /*03e0*/  MUFU.RCP R0, R0 ;  /* 0x0000000000007308 */ /* 0x001e240000001000 */
[----:B0-----:R-:W-:-:S06]  /*03f0*/  VIADD R4, R0, 0xffffffe ;  /* 0x0ffffffe00047836 */ /* 0x001fcc0000000000 */
[----:B------:R0:W1:Y:S02]  /*0400*/  F2I.FTZ.U32.TRUNC.NTZ R5, R4 ;  /* 0x0000000400057305 */ /* 0x000064000021f000 */
[----:B0-----:R-:W-:Y:S02]  /*0410*/  IMAD.MOV.U32 R4, RZ, RZ, RZ ;  /* 0x000000ffff047224 */ /* 0x001fe400078e00ff */
[----:B-1----:R-:W-:-:S04]  /*0420*/  IMAD R7, R7, R5, RZ ;  /* 0x0000000507077224 */ /* 0x002fc800078e02ff */
[----:B------:R-:W-:-:S06]  /*0430*/  IMAD.HI.U32 R5, R5, R7, R4 ;  /* 0x0000000705057227 */ /* 0x000fcc00078e0004 */
[----:B------:R-:W-:-:S04]  /*0440*/  IMAD.HI.U32 R4, R5, R6, RZ ;  /* 0x0000000605047227 */ /* 0x000fc800078e00ff */
[----:B------:R-:W-:-:S04]  /*0450*/  IMAD.MOV R5, RZ, RZ, -R4 ;  /* 0x000000ffff057224 */ /* 0x000fc800078e0a04 */
[----:B------:R-:W-:Y:S02]  /*0460*/  IMAD R6, R9, R5, R6 ;  /* 0x0000000509067224 */ /* 0x000fe400078e0206 */
[----:B------:R-:W-:-:S03]  /*0470*/  IMAD.MOV.U32 R5, RZ, RZ, RZ ;  /* 0x000000ffff057224 */ /* 0x000fc600078e00ff */
[----:B------:R-:W-:-:S13]  /*0480*/  ISETP.GE.U32.AND P0, PT, R6, R9, PT ;  /* 0x000000090600720c */ /* 0x000fda0003f06070 */
[----:B------:R-:W-:Y:S02]  /*0490*/  @P0 IMAD.IADD R6, R6, 0x1, -R9 ;  /* 0x0000000106060824 */ /* 0x000fe400078e0a09 */
[----:B------:R-:W-:-:S03]  /*04a0*/  @P0 VIADD R4, R4, 0x1 ;  /* 0x0000000104040836 */ /* 0x000fc60000000000 */
[----:B------:R-:W-:-:S13]  /*04b0*/  ISETP.GE.U32.AND P1, PT, R6, R9, PT ;  /* 0x000000090600720c */ /* 0x000fda0003f26070 */
[----:B------:R-:W-:Y:S01]  /*04c0*/  @P1 VIADD R4, R4, 0x1 ;  /* 0x0000000104041836 */ /* 0x000fe20000000000 */
[----:B------:R-:W-:Y:S01]  /*04d0*/  @!P2 LOP3.LUT R4, RZ, R9, RZ, 0x33, !PT ;  /* 0x00000009ff04a212 */ /* 0x000fe200078e33ff */
[----:B------:R-:W-:Y:S06]  /*04e0*/  BRA `(.L_x_3) ;  /* 0x0000000000147947 */ /* 0x000fec0003800000 */
.L_x_2:
[----:B------:R-:W-:Y:S01]  /*04f0*/  IMAD.MOV.U32 R5, RZ, RZ, R9 ;  /* 0x000000ffff057224 */ /* 0x000fe200078e0009 */
[----:B------:R-:W-:-:S07]  /*0500*/  MOV R14, 0x520 ;  /* 0x00000520000e7802 */ /* 0x000fce0000000f00 */
[----:B------:R-:W-:Y:S05]  /*0510*/  CALL.REL.NOINC `($__internal_1_$__cuda_sm20_div_s64) ;  /* 0x0000001000c07944 */ /* 0x000fea0003c00000 */
[----:B------:R-:W-:Y:S02]  /*0520*/  IMAD.MOV.U32 R4, RZ, RZ, R10 ;  /* 0x000000ffff047224 */ /* 0x000fe400078e000a */
[----:B------:R-:W-:-:S07]  /*0530*/  IMAD.MOV.U32 R5, RZ, RZ, R11 ;  /* 0x000000ffff057224 */ /* 0x000fce00078e000b */
.L_x_3:
[----:B------:R-:W0:Y:S01]  /*0540*/  S2R R7, SR_TID.X ;  /* 0x0000000000077919 */ /* 0x000e220000002100 */
[----:B------:R-:W1:Y:S01]  /*0550*/  LDCU.64 UR10, c[0x0][0x388] ;  /* 0x00007100ff0a77ac */ /* 0x000e620008000a00 */
[----:B------:R-:W-:Y:S01]  /*0560*/  BSSY.RECONVERGENT B0, `(.L_x_4) ;  /* 0x00000ca000007945 */ /* 0x000fe20003800200 */
[----:B------:R-:W-:Y:S01]  /*0570*/  CS2R R20, SRZ ;  /* 0x0000000000147805 */ /* 0x000fe2000001ff00 */
[----:B------:R-:W2:Y:S01]  /*0580*/  LDCU.64 UR8, c[0x4][0x8] ;  /* 0x01000100ff0877ac */ /* 0x000ea20008000a00 */
[----:B0-----:R-:W-:Y:S01]  /*0590*/  VIADD R7, R7, UR4 ;  /* 0x0000000407077c36 */ /* 0x001fe20008000000 */
[----:B------:R-:W0:Y:S03]  /*05a0*/  LDCU.64 UR4, c[0x0][0x358] ;  /* 0x00006b00ff0477ac */ /* 0x000e260008000a00 */
[-C--:B------:R-:W-:Y:S01]  /*05b0*/  IMAD R0, R5, R7.reuse, RZ ;  /* 0x0000000705007224 */ /* 0x080fe200078e02ff */
[----:B------:R-:W-:Y:S01]  /*05c0*/  SHF.R.S32.HI R9, RZ, 0x1f, R7 ;  /* 0x0000001fff097819 */ /* 0x000fe20000011407 */
[----:B------:R-:W-:-:S04]  /*05d0*/  IMAD.WIDE.U32 R6, R4, R7, RZ ;  /* 0x0000000704067225 */ /* 0x000fc800078e00ff */
[----:B------:R-:W-:Y:S01]  /*05e0*/  IMAD R11, R9, R4, R0 ;  /* 0x00000004090b7224 */ /* 0x000fe200078e0200 */
[----:B------:R-:W-:-:S03]  /*05f0*/  IADD3 R9, P1, PT, R4, R6, RZ ;  /* 0x0000000604097210 */ /* 0x000fc60007f3e0ff */
[----:B------:R-:W-:Y:S01]  /*0600*/  IMAD.IADD R11, R7, 0x1, R11 ;  /* 0x00000001070b7824 */ /* 0x000fe200078e020b */
[----:B------:R-:W-:-:S03]  /*0610*/  ISETP.LT.U32.AND P0, PT, R9, R16, PT ;  /* 0x000000100900720c */ /* 0x000fc60003f01070 */
[----:B------:R-:W-:-:S05]  /*0620*/  IMAD.X R5, R5, 0x1, R11, P1 ;  /* 0x0000000105057824 */ /* 0x000fca00008e060b */
[----:B------:R-:W-:-:S04]  /*0630*/  ISETP.LT.AND.EX P0, PT, R5, R17, PT, P0 ;  /* 0x000000110500720c */ /* 0x000fc80003f01300 */
[----:B------:R-:W-:Y:S02]  /*0640*/  SEL R0, R9, R16, P0 ;  /* 0x0000001009007207 */ /* 0x000fe40000000000 */
[----:B------:R-:W-:Y:S02]  /*0650*/  SEL R4, R5, R17, P0 ;  /* 0x0000001105047207 */ /* 0x000fe40000000000 */
[----:B------:R-:W-:-:S04]  /*0660*/  ISETP.GE.U32.AND P0, PT, R6, R0, PT ;  /* 0x000000000600720c */ /* 0x000fc80003f06070 */
[----:B------:R-:W-:-:S13]  /*0670*/  ISETP.GE.AND.EX P0, PT, R11, R4, PT, P0 ;  /* 0x000000040b00720c */ /* 0x000fda0003f06300 */
[----:B012---:R-:W-:Y:S05]  /*0680*/  @P0 BRA `(.L_x_5) ;  /* 0x0000000800dc0947 */ /* 0x007fea0003800000 */
[----:B------:R-:W0:Y:S01]  /*0690*/  LDC R22, c[0x0][0x38c] ;  /* 0x0000e300ff167b82 */ /* 0x000e220000000800 */
[----:B------:R-:W-:Y:S01]  /*06a0*/  IMAD.MOV.U32 R7, RZ, RZ, R11 ;  /* 0x000000ffff077224 */ /* 0x000fe200078e000b */
[----:B------:R-:W-:-:S06]  /*06b0*/  CS2R R20, SRZ ;  /* 0x0000000000147805 */ /* 0x000fcc000001ff00 */
[----:B------:R-:W1:Y:S01]  /*06c0*/  LDC R23, c[0x0][0x388] ;  /* 0x0000e200ff177b82 */ /* 0x000e620000000800 */
[C---:B0-----:R-:W-:Y:S02]  /*06d0*/  VIADD R5, R22.reuse, 0x1 ;  /* 0x0000000116057836 */ /* 0x041fe40000000000 */
[----:B------:R-:W-:-:S03]  /*06e0*/  VIADD R22, R22, 0xffffffff ;  /* 0xffffffff16167836 */ /* 0x000fc60000000000 */
[----:B------:R-:W-:Y:S01]  /*06f0*/  SHF.R.S32.HI R24, RZ, 0x1f, R5 ;  /* 0x0000001fff187819 */ /* 0x000fe20000011405 */
[----:B-1----:R-:W-:-:S07]  /*0700*/  VIADD R23, R23, 0xffffffff ;  /* 0xffffffff17177836 */ /* 0x002fce0000000000 */
.L_x_16:
[----:B------:R-:W-:Y:S01]  /*0710*/  LOP3.LUT R8, R7, R24, RZ, 0xfc, !PT ;  /* 0x0000001807087212 */ /* 0x000fe200078efcff */
[----:B------:R-:W-:Y:S03]  /*0720*/  BSSY.RECONVERGENT B1, `(.L_x_6) ;  /* 0x0000024000017945 */ /* 0x000fe60003800200 */
        /* <DEDUP_REMOVED lines=13> */
[----:B------:R-:W-:-:S05]  /*0800*/  IMAD R12, R5, R12, R6 ;  /* 0x0000000c050c7224 */ /* 0x000fca00078e0206 */
[----:B------:R-:W-:-:S13]  /*0810*/  ISETP.GE.U32.AND P0, PT, R12, R5, PT ;  /* 0x000000050c00720c */ /* 0x000fda0003f06070 */
[----:B------:R-:W-:Y:S02]  /*0820*/  @P0 IMAD.IADD R12, R12, 0x1, -R5 ;  /* 0x000000010c0c0824 */ /* 0x000fe400078e0a05 */
[----:B------:R-:W-:-:S03]  /*0830*/  @P0 VIADD R9, R9, 0x1 ;  /* 0x0000000109090836 */ /* 0x000fc60000000000 */
[----:B------:R-:W-:Y:S01]  /*0840*/  ISETP.GE.U32.AND P1, PT, R12, R5, PT ;  /* 0x000000050c00720c */ /* 0x000fe20003f26070 */
[----:B------:R-:W-:-:S12]  /*0850*/  IMAD.MOV.U32 R12, RZ, RZ, RZ ;  /* 0x000000ffff0c7224 */ /* 0x000fd800078e00ff */
[----:B------:R-:W-:Y:S01]  /*0860*/  @P1 VIADD R9, R9, 0x1 ;  /* 0x0000000109091836 */ /* 0x000fe20000000000 */
[----:B------:R-:W-:-:S05]  /*0870*/  @!P2 LOP3.LUT R9, RZ, R5, RZ, 0x33, !PT ;  /* 0x00000005ff09a212 */ /* 0x000fca00078e33ff */
[--C-:B------:R-:W-:Y:S02]  /*0880*/  IMAD.MOV R15, RZ, RZ, -R9.reuse ;  /* 0x000000ffff0f7224 */ /* 0x100fe400078e0a09 */
[----:B------:R-:W-:Y:S02]  /*0890*/  IMAD.MOV.U32 R14, RZ, RZ, R9 ;  /* 0x000000ffff0e7224 */ /* 0x000fe400078e0009 */
[----:B------:R-:W-:Y:S01]  /*08a0*/  IMAD R15, R5, R15, R6 ;  /* 0x0000000f050f7224 */ /* 0x000fe200078e0206 */
[----:B------:R-:W-:Y:S06]  /*08b0*/  BRA `(.L_x_8) ;  /* 0x0000000000287947 */ /* 0x000fec0003800000 */
.L_x_7:
[----:B------:R-:W-:-:S07]  /*08c0*/  MOV R14, 0x8e0 ;  /* 0x000008e0000e7802 */ /* 0x000fce0000000f00 */
[----:B------:R-:W-:Y:S05]  /*08d0*/  CALL.REL.NOINC `($__internal_1_$__cuda_sm20_div_s64) ;  /* 0x0000000c00d07944 */ /* 0x000fea0003c00000 */
[----:B------:R-:W-:Y:S01]  /*08e0*/  IADD3 R12, P0, PT, RZ, -R10, RZ ;  /* 0x8000000aff0c7210 */ /* 0x000fe20007f1e0ff */
[----:B------:R-:W-:-:S04]  /*08f0*/  IMAD.MOV.U32 R14, RZ, RZ, R10 ;  /* 0x000000ffff0e7224 */ /* 0x000fc800078e000a */
[----:B------:R-:W-:-:S04]  /*0900*/  IMAD.X R8, RZ, RZ, ~R11, P0 ;  /* 0x000000ffff087224 */ /* 0x000fc800000e0e0b */
[----:B------:R-:W-:Y:S02]  /*0910*/  IMAD R11, R8, R5, RZ ;  /* 0x00000005080b7224 */ /* 0x000fe400078e02ff */
[----:B------:R-:W-:-:S04]  /*0920*/  IMAD.WIDE.U32 R8, R5, R12, R6 ;  /* 0x0000000c05087225 */ /* 0x000fc800078e0006 */
[----:B------:R-:W-:Y:S02]  /*0930*/  IMAD R11, R24, R12, R11 ;  /* 0x0000000c180b7224 */ /* 0x000fe400078e020b */
[----:B------:R-:W-:Y:S02]  /*0940*/  IMAD.MOV.U32 R15, RZ, RZ, R8 ;  /* 0x000000ffff0f7224 */ /* 0x000fe400078e0008 */
[----:B------:R-:W-:-:S07]  /*0950*/  IMAD.IADD R12, R9, 0x1, R11 ;  /* 0x00000001090c7824 */ /* 0x000fce00078e020b */
.L_x_8:
[----:B------:R-:W-:Y:S05]  /*0960*/  BSYNC.RECONVERGENT B1 ;  /* 0x0000000000017941 */ /* 0x000fea0003800200 */
.L_x_6:
[----:B------:R-:W-:Y:S01]  /*0970*/  ISETP.GT.AND P0, PT, R15, UR11, PT ;  /* 0x0000000b0f007c0c */ /* 0x000fe2000bf04270 */
[----:B------:R-:W-:Y:S03]  /*0980*/  BSSY.RECONVERGENT B1, `(.L_x_9) ;  /* 0x0000082000017945 */ /* 0x000fe60003800200 */
[----:B------:R-:W-:-:S13]  /*0990*/  ISETP.GT.OR P0, PT, R14, UR10, P0 ;  /* 0x0000000a0e007c0c */ /* 0x000fda0008704670 */
[----:B------:R-:W-:Y:S05]  /*09a0*/  @P0 BRA `(.L_x_10) ;  /* 0x0000000400fc0947 */ /* 0x000fea0003800000 */
[----:B------:R-:W-:Y:S01]  /*09b0*/  ISETP.NE.U32.AND P0, PT, R15, RZ, PT ;  /* 0x000000ff0f00720c */ /* 0x000fe20003f05070 */
[----:B------:R-:W0:Y:S01]  /*09c0*/  I2F.F64 R8, R14 ;  /* 0x0000000e00087312 */ /* 0x000e220000201c00 */
[----:B------:R-:W-:Y:S02]  /*09d0*/  ISETP.NE.AND P1, PT, R22, R15, PT ;  /* 0x0000000f1600720c */ /* 0x000fe40003f25270 */
[----:B------:R-:W-:-:S04]  /*09e0*/  ISETP.NE.AND.EX P0, PT, R12, RZ, PT, P0 ;  /* 0x000000ff0c00720c */ /* 0x000fc80003f05300 */
[----:B------:R-:W-:Y:S01]  /*09f0*/  ISETP.NE.AND P0, PT, R14, RZ, P0 ;  /* 0x000000ff0e00720c */ /* 0x000fe20000705270 */
[----:B------:R-:W1:Y:S03]  /*0a00*/  I2F.F64 R10, R15 ;  /* 0x0000000f000a7312 */ /* 0x000e660000201c00 */
[----:B------:R-:W-:Y:S01]  /*0a10*/  ISETP.NE.AND P0, PT, R23, R14, P0 ;  /* 0x0000000e1700720c */ /* 0x000fe20000705270 */
[----:B0-----:R-:W-:Y:S02]  /*0a20*/  DFMA R12, R8, R26, RZ ;  /* 0x0000001a080c722b */ /* 0x001fe400000000ff */
[----:B-1----:R-:W-:-:S10]  /*0a30*/  DFMA R10, R10, R2, RZ ;  /* 0x000000020a0a722b */ /* 0x002fd400000000ff */
[----:B------:R-:W-:Y:S05]  /*0a40*/  @P0 BRA P1, `(.L_x_11) ;  /* 0x0000000000ec0947 */ /* 0x000fea0000800000 */
[----:B------:R-:W-:Y:S01]  /*0a50*/  DMUL R8, R10, R10 ;  /* 0x0000000a0a087228 */ /* 0x000fe20000000000 */
[----:B------:R-:W-:Y:S07]  /*0a60*/  BSSY.RECONVERGENT B2, `(.L_x_12) ;  /* 0x000001b000027945 */ /* 0x000fee0003800200 */
[----:B------:R-:W-:-:S08]  /*0a70*/  DFMA R8, R12, R12, R8 ;  /* 0x0000000c0c08722b */ /* 0x000fd00000000008 */
[----:B------:R-:W-:-:S14]  /*0a80*/  DSETP.NEU.AND P0, PT, |R8|, +INF , PT ;  /* 0x7ff000000800742a */ /* 0x000fdc0003f0d200 */
[----:B------:R-:W-:Y:S01]  /*0a90*/  @!P0 DMUL R32, RZ, R8 ;  /* 0x00000008ff208228 */ /* 0x000fe20000000000 */
[----:B------:R-:W-:Y:S01]  /*0aa0*/  @!P0 IMAD.MOV.U32 R25, RZ, RZ, RZ ;  /* 0x000000ffff198224 */ /* 0x000fe200078e00ff */
[----:B------:R-:W-:Y:S09]  /*0ab0*/  @!P0 BRA `(.L_x_13) ;  /* 0x0000000000548947 */ /* 0x000ff20003800000 */
[----:B------:R-:W-:Y:S01]  /*0ac0*/  UMOV UR6, 0x6dc9c883 ;  /* 0x6dc9c88300067882 */ /* 0x000fe20000000000 */
[----:B------:R-:W-:Y:S01]  /*0ad0*/  UMOV UR7, 0x3fe45f30 ;  /* 0x3fe45f3000077882 */ /* 0x000fe20000000000 */
[C---:B------:R-:W-:Y:S02]  /*0ae0*/  DSETP.GE.AND P0, PT, |R8|.reuse, 2.14748364800000000000e+09, PT ;  /* 0x41e000000800742a */ /* 0x040fe40003f06200 */
[----:B------:R-:W-:Y:S01]  /*0af0*/  DMUL R10, R8, UR6 ;  /* 0x00000006080a7c28 */ /* 0x000fe20008000000 */
[----:B------:R-:W-:Y:S01]  /*0b00*/  UMOV UR6, 0x54442d18 ;  /* 0x54442d1800067882 */ /* 0x000fe20000000000 */
[----:B------:R-:W-:-:S04]  /*0b10*/  UMOV UR7, 0x3ff921fb ;  /* 0x3ff921fb00077882 */ /* 0x000fc80000000000 */
[----:B------:R-:W0:Y:S08]  /*0b20*/  F2I.F64 R25, R10 ;  /* 0x0000000a00197311 */ /* 0x000e300000301100 */
[----:B0-----:R-:W0:Y:S02]  /*0b30*/  I2F.F64 R32, R25 ;  /* 0x0000001900207312 */ /* 0x001e240000201c00 */
[----:B0-----:R-:W-:Y:S01]  /*0b40*/  DFMA R12, R32, -UR6, R8 ;  /* 0x80000006200c7c2b */ /* 0x001fe20008000008 */
[----:B------:R-:W-:Y:S01]  /*0b50*/  UMOV UR6, 0x33145c00 ;  /* 0x33145c0000067882 */ /* 0x000fe20000000000 */
[----:B------:R-:W-:-:S06]  /*0b60*/  UMOV UR7, 0x3c91a626 ;  /* 0x3c91a62600077882 */ /* 0x000fcc0000000000 */
[----:B------:R-:W-:Y:S01]  /*0b70*/  DFMA R12, R32, -UR6, R12 ;  /* 0x80000006200c7c2b */ /* 0x000fe2000800000c */
[----:B------:R-:W-:Y:S01]  /*0b80*/  UMOV UR6, 0x252049c0 ;  /* 0x252049c000067882 */ /* 0x000fe20000000000 */
[----:B------:R-:W-:-:S06]  /*0b90*/  UMOV UR7, 0x397b839a ;  /* 0x397b839a00077882 */ /* 0x000fcc0000000000 */
[----:B------:R-:W-:Y:S01]  /*0ba0*/  DFMA R32, R32, -UR6, R12 ;  /* 0x8000000620207c2b */ /* 0x000fe2000800000c */
[----:B------:R-:W-:Y:S10]  /*0bb0*/  @!P0 BRA `(.L_x_13) ;  /* 0x0000000000148947 */ /* 0x000ff40003800000 */
[----:B------:R-:W-:Y:S01]  /*0bc0*/  IMAD.MOV.U32 R16, RZ, RZ, R8 ;  /* 0x000000ffff107224 */ /* 0x000fe200078e0008 */
[----:B------:R-:W-:-:S07]  /*0bd0*/  MOV R8, 0xbf0 ;  /* 0x00000bf000087802 */ /* 0x000fce0000000f00 */
[----:B------:R-:W-:Y:S05]  /*0be0*/  CALL.REL.NOINC `($_Z22trapezoidalIntegrationPdii$__internal_trig_reduction_slowpathd) ;  /* 0x0000001000587944 */ /* 0x000fea0003c00000 */
[----:B------:R-:W-:Y:S02]  /*0bf0*/  IMAD.MOV.U32 R32, RZ, RZ, R16 ;  /* 0x000000ffff207224 */ /* 0x000fe400078e0010 */
[----:B------:R-:W-:-:S07]  /*0c00*/  IMAD.MOV.U32 R33, RZ, RZ, R17 ;  /* 0x000000ffff217224 */ /* 0x000fce00078e0011 */
.L_x_13:
[----:B------:R-:W-:Y:S05]  /*0c10*/  BSYNC.RECONVERGENT B2 ;  /* 0x0000000000027941 */ /* 0x000fea0003800200 */
.L_x_12:
[----:B------:R-:W-:-:S05]  /*0c20*/  IMAD.SHL.U32 R8, R25, 0x40, RZ ;  /* 0x0000004019087824 */ /* 0x000fca00078e00ff */
[----:B------:R-:W-:-:S04]  /*0c30*/  LOP3.LUT R8, R8, 0x40, RZ, 0xc0, !PT ;  /* 0x0000004008087812 */ /* 0x000fc800078ec0ff */
[----:B------:R-:W-:-:S05]  /*0c40*/  IADD3 R34, P0, PT, R8, UR8, RZ ;  /* 0x0000000808227c10 */ /* 0x000fca000ff1e0ff */
[----:B------:R-:W-:-:S05]  /*0c50*/  IMAD.X R35, RZ, RZ, UR9, P0 ;  /* 0x00000009ff237e24 */ /* 0x000fca00080e06ff */
[----:B------:R-:W2:Y:S04]  /*0c60*/  LDG.E.128.CONSTANT R8, desc[UR4][R34.64] ;  /* 0x0000000422087981 */ /* 0x000ea8000c1e9d00 */
[----:B------:R-:W3:Y:S04]  /*0c70*/  LDG.E.128.CONSTANT R12, desc[UR4][R34.64+0x10] ;  /* 0x00001004220c7981 */ /* 0x000ee8000c1e9d00 */
[----:B------:R-:W4:Y:S01]  /*0c80*/  LDG.E.128.CONSTANT R16, desc[UR4][R34.64+0x20] ;  /* 0x0000200422107981 */ /* 0x000f22000c1e9d00 */
[----:B------:R-:W-:Y:S01]  /*0c90*/  LOP3.LUT R28, R25, 0x1, RZ, 0xc0, !PT ;  /* 0x00000001191c7812 */ /* 0x000fe200078ec0ff */
[----:B------:R-:W-:Y:S01]  /*0ca0*/  IMAD.MOV.U32 R29, RZ, RZ, 0x3da8ff83 ;  /* 0x3da8ff83ff1d7424 */ /* 0x000fe200078e00ff */
[----:B------:R-:W-:-:S02]  /*0cb0*/  DMUL R30, R32, R32 ;  /* 0x00000020201e7228 */ /* 0x000fc40000000000 */
[----:B------:R-:W-:Y:S01]  /*0cc0*/  ISETP.NE.U32.AND P0, PT, R28, 0x1, PT ;  /* 0x000000011c00780c */ /* 0x000fe20003f05070 */
[----:B------:R-:W-:-:S03]  /*0cd0*/  IMAD.MOV.U32 R28, RZ, RZ, 0x20fd8164 ;  /* 0x20fd8164ff1c7424 */ /* 0x000fc600078e00ff */
[----:B------:R-:W-:Y:S02]  /*0ce0*/  FSEL R29, -R29, 0.11223486810922622681, !P0 ;  /* 0x3de5db651d1d7808 */ /* 0x000fe40004000100 */
[----:B------:R-:W-:-:S06]  /*0cf0*/  FSEL R28, R28, -8.06006814911005101289e+34, !P0 ;  /* 0xf9785eba1c1c7808 */ /* 0x000fcc0004000000 */
[----:B--2---:R-:W-:-:S08]  /*0d00*/  DFMA R8, R30, R28, R8 ;  /* 0x0000001c1e08722b */ /* 0x004fd00000000008 */
[----:B------:R-:W-:-:S08]  /*0d10*/  DFMA R8, R30, R8, R10 ;  /* 0x000000081e08722b */ /* 0x000fd0000000000a */
[----:B---3--:R-:W-:-:S08]  /*0d20*/  DFMA R8, R30, R8, R12 ;  /* 0x000000081e08722b */ /* 0x008fd0000000000c */
[----:B------:R-:W-:-:S08]  /*0d30*/  DFMA R8, R30, R8, R14 ;  /* 0x000000081e08722b */ /* 0x000fd0000000000e */
[----:B----4-:R-:W-:-:S08]  /*0d40*/  DFMA R8, R30, R8, R16 ;  /* 0x000000081e08722b */ /* 0x010fd00000000010 */
[----:B------:R-:W-:-:S08]  /*0d50*/  DFMA R8, R30, R8, R18 ;  /* 0x000000081e08722b */ /* 0x000fd00000000012 */
[----:B------:R-:W-:Y:S02]  /*0d60*/  DFMA R32, R8, R32, R32 ;  /* 0x000000200820722b */ /* 0x000fe40000000020 */
[----:B------:R-:W-:-:S10]  /*0d70*/  DFMA R8, R30, R8, 1 ;  /* 0x3ff000001e08742b */ /* 0x000fd40000000008 */
[----:B------:R-:W-:Y:S02]  /*0d80*/  FSEL R10, R8, R32, !P0 ;  /* 0x00000020080a7208 */ /* 0x000fe40004000000 */
[----:B------:R-:W-:Y:S02]  /*0d90*/  FSEL R11, R9, R33, !P0 ;  /* 0x00000021090b7208 */ /* 0x000fe40004000000 */
[----:B------:R-:W-:-:S04]  /*0da0*/  LOP3.LUT P0, RZ, R25, 0x2, RZ, 0xc0, !PT ;  /* 0x0000000219ff7812 */ /* 0x000fc8000780c0ff */
[----:B------:R-:W-:-:S10]  /*0db0*/  DADD R8, RZ, -R10 ;  /* 0x00000000ff087229 */ /* 0x000fd4000000080a */
[----:B------:R-:W-:Y:S02]  /*0dc0*/  FSEL R8, R10, R8, !P0 ;  /* 0x000000080a087208 */ /* 0x000fe40004000000 */
[----:B------:R-:W-:-:S06]  /*0dd0*/  FSEL R9, R11, R9, !P0 ;  /* 0x000000090b097208 */ /* 0x000fcc0004000000 */
[----:B------:R-:W-:Y:S01]  /*0de0*/  DFMA R20, R8, 0.5, R20 ;  /* 0x3fe000000814782b */ /* 0x000fe20000000014 */
[----:B------:R-:W-:Y:S10]  /*0df0*/  BRA `(.L_x_10) ;  /* 0x0000000000e87947 */ /* 0x000ff40003800000 */
.L_x_11:
        /* <DEDUP_REMOVED lines=28> */
.L_x_15:
[----:B------:R-:W-:Y:S05]  /*0fc0*/  BSYNC.RECONVERGENT B2 ;  /* 0x0000000000027941 */ /* 0x000fea0003800200 */
.L_x_14:
        /* <DEDUP_REMOVED lines=28> */
[----:B------:R-:W-:-:S11]  /*1190*/  DADD R20, R20, R8 ;  /* 0x0000000014147229 */ /* 0x000fd60000000008 */
.L_x_10:
[----:B------:R-:W-:Y:S05]  /*11a0*/  BSYNC.RECONVERGENT B1 ;  /* 0x0000000000017941 */ /* 0x000fea0003800200 */
.L_x_9:
[----:B------:R-:W-:-:S05]  /*11b0*/  IADD3 R6, P0, PT, R6, 0x1, RZ ;  /* 0x0000000106067810 */ /* 0x000fca0007f1e0ff */
[----:B------:R-:W-:Y:S01]  /*11c0*/  IMAD.X R7, RZ, RZ, R7, P0 ;  /* 0x000000ffff077224 */ /* 0x000fe200000e0607 */
[----:B------:R-:W-:-:S04]  /*11d0*/  ISETP.GE.U32.AND P0, PT, R6, R0, PT ;  /* 0x000000000600720c */ /* 0x000fc80003f06070 */
[----:B------:R-:W-:-:S13]  /*11e0*/  ISETP.GE.AND.EX P0, PT, R7, R4, PT, P0 ;  /* 0x000000040700720c */ /* 0x000fda0003f06300 */
[----:B------:R-:W-:Y:S05]  /*11f0*/  @!P0 BRA `(.L_x_16) ;  /* 0xfffffff400448947 */ /* 0x000fea000383ffff */
.L_x_5:
[----:B------:R-:W-:Y:S05]  /*1200*/  BSYNC.RECONVERGENT B0 ;  /* 0x0000000000007941 */ /* 0x000fea0003800200 */
.L_x_4:
[----:B------:R-:W0:Y:S01]  /*1210*/  LDC.64 R4, c[0x0][0x380] ;  /* 0x0000e000ff047b82 */ /* 0x000e220000000a00 */
[----:B------:R-:W-:-:S08]  /*1220*/  DMUL R2, R2, R26 ;  /* 0x0000001a02027228 */ /* 0x000fd00000000000 */
[----:B------:R-:W-:-:S07]  /*1230*/  DMUL R2, R2, R20 ;  /* 0x0000001402027228 */ /* 0x000fce0000000000 */
[----:B0-----:R-:W-:Y:S01]  /*1240*/  REDG.E.ADD.F64.RN.STRONG.GPU desc[UR4][R4.64], R2 ;  /* 0x00000002040079a6 */ /* 0x001fe2000c12ff04 */
[----:B------:R-:W-:Y:S05]  /*1250*/  EXIT ;  /* 0x000000000000794d */ /* 0x000fea0003800000 */
        .weak           $__internal_0_$__cuda_sm20_div_rn_f64_full
        .type           $__internal_0_$__cuda_sm20_div_rn_f64_full,@function
        .size           $__internal_0_$__cuda_sm20_div_rn_f64_full,($__internal_1_$__cuda_sm20_div_s64 - $__internal_0_$__cuda_sm20_div_rn_f64_full)
$__internal_0_$__cuda_sm20_div_rn_f64_full:
[C---:B------:R-:W-:Y:S01]  /*1260*/  FSETP.GEU.AND P0, PT, |R7|.reuse, 1.469367938527859385e-39, PT ;  /* 0x001000000700780b */ /* 0x040fe20003f0e200 */
[----:B------:R-:W-:Y:S01]  /*1270*/  IMAD.MOV.U32 R8, RZ, RZ, 0x1 ;  /* 0x00000001ff087424 */ /* 0x000fe200078e00ff */
[C---:B------:R-:W-:Y:S01]  /*1280*/  LOP3.LUT R2, R7.reuse, 0x800fffff, RZ, 0xc0, !PT ;  /* 0x800fffff07027812 */ /* 0x040fe200078ec0ff */
[----:B------:R-:W-:Y:S01]  /*1290*/  IMAD.MOV.U32 R14, RZ, RZ, 0x1ca00000 ;  /* 0x1ca00000ff0e7424 */ /* 0x000fe200078e00ff */
[----:B------:R-:W-:Y:S02]  /*12a0*/  LOP3.LUT R20, R7, 0x7ff00000, RZ, 0xc0, !PT ;  /* 0x7ff0000007147812 */ /* 0x000fe400078ec0ff */
[----:B------:R-:W-:Y:S01]  /*12b0*/  LOP3.LUT R3, R2, 0x3ff00000, RZ, 0xfc, !PT ;  /* 0x3ff0000002037812 */ /* 0x000fe200078efcff */
[----:B------:R-:W-:-:S06]  /*12c0*/  IMAD.MOV.U32 R2, RZ, RZ, R6 ;  /* 0x000000ffff027224 */ /* 0x000fcc00078e0006 */
[----:B------:R-:W-:-:S06]  /*12d0*/  @!P0 DMUL R2, R6, 8.98846567431157953865e+307 ;  /* 0x7fe0000006028828 */ /* 0x000fcc0000000000 */
[----:B------:R-:W0:Y:S02]  /*12e0*/  MUFU.RCP64H R9, R3 ;  /* 0x0000000300097308 */ /* 0x000e240000001800 */
[----:B0-----:R-:W-:-:S08]  /*12f0*/  DFMA R10, R8, -R2, 1 ;  /* 0x3ff00000080a742b */ /* 0x001fd00000000802 */
[----:B------:R-:W-:-:S08]  /*1300*/  DFMA R10, R10, R10, R10 ;  /* 0x0000000a0a0a722b */ /* 0x000fd0000000000a */
[----:B------:R-:W-:Y:S01]  /*1310*/  DFMA R12, R8, R10, R8 ;  /* 0x0000000a080c722b */ /* 0x000fe20000000008 */
[----:B------:R-:W-:Y:S02]  /*1320*/  IMAD.MOV.U32 R11, RZ, RZ, R5 ;  /* 0x000000ffff0b7224 */ /* 0x000fe400078e0005 */
[----:B------:R-:W-:-:S03]  /*1330*/  IMAD.MOV.U32 R10, RZ, RZ, R0 ;  /* 0x000000ffff0a7224 */ /* 0x000fc600078e0000 */
[----:B------:R-:W-:Y:S02]  /*1340*/  LOP3.LUT R15, R11, 0x7ff00000, RZ, 0xc0, !PT ;  /* 0x7ff000000b0f7812 */ /* 0x000fe400078ec0ff */
[----:B------:R-:W-:Y:S01]  /*1350*/  DFMA R16, R12, -R2, 1 ;  /* 0x3ff000000c10742b */ /* 0x000fe20000000802 */
[----:B------:R-:W-:Y:S01]  /*1360*/  IMAD.MOV.U32 R8, RZ, RZ, R10 ;  /* 0x000000ffff087224 */ /* 0x000fe200078e000a */
[----:B------:R-:W-:Y:S01]  /*1370*/  ISETP.GE.U32.AND P1, PT, R15, R20, PT ;  /* 0x000000140f00720c */ /* 0x000fe20003f26070 */
[----:B------:R-:W-:-:S03]  /*1380*/  IMAD.MOV.U32 R21, RZ, RZ, R15 ;  /* 0x000000ffff157224 */ /* 0x000fc600078e000f */
[----:B------:R-:W-:Y:S02]  /*1390*/  SEL R9, R14, 0x63400000, !P1 ;  /* 0x634000000e097807 */ /* 0x000fe40004800000 */
[----:B------:R-:W-:Y:S01]  /*13a0*/  DFMA R12, R12, R16, R12 ;  /* 0x000000100c0c722b */ /* 0x000fe2000000000c */
[----:B------:R-:W-:Y:S02]  /*13b0*/  FSETP.GEU.AND P1, PT, |R11|, 1.469367938527859385e-39, PT ;  /* 0x001000000b00780b */ /* 0x000fe40003f2e200 */
[----:B------:R-:W-:-:S11]  /*13c0*/  LOP3.LUT R9, R9, 0x800fffff, R11, 0xf8, !PT ;  /* 0x800fffff09097812 */ /* 0x000fd600078ef80b */
[----:B------:R-:W-:Y:S05]  /*13d0*/  @P1 BRA `(.L_x_17) ;  /* 0x0000000000201947 */ /* 0x000fea0003800000 */
[----:B------:R-:W-:-:S04]  /*13e0*/  LOP3.LUT R16, R7, 0x7ff00000, RZ, 0xc0, !PT ;  /* 0x7ff0000007107812 */ /* 0x000fc800078ec0ff */
[----:B------:R-:W-:Y:S01]  /*13f0*/  ISETP.GE.U32.AND P1, PT, R15, R16, PT ;  /* 0x000000100f00720c */ /* 0x000fe20003f26070 */
[----:B------:R-:W-:-:S03]  /*1400*/  IMAD.MOV.U32 R16, RZ, RZ, RZ ;  /* 0x000000ffff107224 */ /* 0x000fc600078e00ff */
[----:B------:R-:W-:-:S04]  /*1410*/  SEL R17, R14, 0x63400000, !P1 ;  /* 0x634000000e117807 */ /* 0x000fc80004800000 */
[----:B------:R-:W-:-:S04]  /*1420*/  LOP3.LUT R17, R17, 0x80000000, R11, 0xf8, !PT ;  /* 0x8000000011117812 */ /* 0x000fc800078ef80b */
[----:B------:R-:W-:-:S06]  /*1430*/  LOP3.LUT R17, R17, 0x100000, RZ, 0xfc, !PT ;  /* 0x0010000011117812 */ /* 0x000fcc00078efcff */
[----:B------:R-:W-:-:S10]  /*1440*/  DFMA R8, R8, 2, -R16 ;  /* 0x400000000808782b */ /* 0x000fd40000000810 */
[----:B------:R-:W-:-:S07]  /*1450*/  LOP3.LUT R21, R9, 0x7ff00000, RZ, 0xc0, !PT ;  /* 0x7ff0000009157812 */ /* 0x000fce00078ec0ff */
.L_x_17:
[----:B------:R-:W-:Y:S01]  /*1460*/  @!P0 LOP3.LUT R20, R3, 0x7ff00000, RZ, 0xc0, !PT ;  /* 0x7ff0000003148812 */ /* 0x000fe200078ec0ff */
[----:B------:R-:W-:Y:S01]  /*1470*/  VIADD R22, R21, 0xffffffff ;  /* 0xffffffff15167836 */ /* 0x000fe20000000000 */
[----:B------:R-:W-:-:S03]  /*1480*/  DMUL R16, R12, R8 ;  /* 0x000000080c107228 */ /* 0x000fc60000000000 */
[----:B------:R-:W-:Y:S01]  /*1490*/  VIADD R23, R20, 0xffffffff ;  /* 0xffffffff14177836 */ /* 0x000fe20000000000 */
[----:B------:R-:W-:-:S04]  /*14a0*/  ISETP.GT.U32.AND P0, PT, R22, 0x7feffffe, PT ;  /* 0x7feffffe1600780c */ /* 0x000fc80003f04070 */
[----:B------:R-:W-:Y:S01]  /*14b0*/  ISETP.GT.U32.OR P0, PT, R23, 0x7feffffe, P0 ;  /* 0x7feffffe1700780c */ /* 0x000fe20000704470 */
[----:B------:R-:W-:-:S08]  /*14c0*/  DFMA R18, R16, -R2, R8 ;  /* 0x800000021012722b */ /* 0x000fd00000000008 */
[----:B------:R-:W-:-:S04]  /*14d0*/  DFMA R12, R12, R18, R16 ;  /* 0x000000120c0c722b */ /* 0x000fc80000000010 */
[----:B------:R-:W-:Y:S07]  /*14e0*/  @P0 BRA `(.L_x_18) ;  /* 0x00000000006c0947 */ /* 0x000fee0003800000 */
[----:B------:R-:W-:-:S04]  /*14f0*/  LOP3.LUT R16, R7, 0x7ff00000, RZ, 0xc0, !PT ;  /* 0x7ff0000007107812 */ /* 0x000fc800078ec0ff */
[CC--:B------:R-:W-:Y:S02]  /*1500*/  VIADDMNMX R10, R15.reuse, -R16.reuse, 0xb9600000, !PT ;  /* 0xb96000000f0a7446 */ /* 0x0c0fe40007800910 */
[----:B------:R-:W-:Y:S02]  /*1510*/  ISETP.GE.U32.AND P0, PT, R15, R16, PT ;  /* 0x000000100f00720c */ /* 0x000fe40003f06070 */
[----:B------:R-:W-:Y:S02]  /*1520*/  VIMNMX R10, PT, PT, R10, 0x46a00000, PT ;  /* 0x46a000000a0a7848 */ /* 0x000fe40003fe0100 */
[----:B------:R-:W-:-:S05]  /*1530*/  SEL R11, R14, 0x63400000, !P0 ;  /* 0x634000000e0b7807 */ /* 0x000fca0004000000 */
[----:B------:R-:W-:Y:S02]  /*1540*/  IMAD.IADD R16, R10, 0x1, -R11 ;  /* 0x000000010a107824 */ /* 0x000fe400078e0a0b */
[----:B------:R-:W-:Y:S02]  /*1550*/  IMAD.MOV.U32 R10, RZ, RZ, RZ ;  /* 0x000000ffff0a7224 */ /* 0x000fe400078e00ff */
[----:B------:R-:W-:-:S06]  /*1560*/  VIADD R11, R16, 0x7fe00000 ;  /* 0x7fe00000100b7836 */ /* 0x000fcc0000000000 */
[----:B------:R-:W-:-:S10]  /*1570*/  DMUL R14, R12, R10 ;  /* 0x0000000a0c0e7228 */ /* 0x000fd40000000000 */
[----:B------:R-:W-:-:S13]  /*1580*/  FSETP.GTU.AND P0, PT, |R15|, 1.469367938527859385e-39, PT ;  /* 0x001000000f00780b */ /* 0x000fda0003f0c200 */
[----:B------:R-:W-:Y:S05]  /*1590*/  @P0 BRA `(.L_x_19) ;  /* 0x0000000000940947 */ /* 0x000fea0003800000 */
[----:B------:R-:W-:Y:S01]  /*15a0*/  DFMA R2, R12, -R2, R8 ;  /* 0x800000020c02722b */ /* 0x000fe20000000008 */
[----:B------:R-:W-:-:S09]  /*15b0*/  IMAD.MOV.U32 R10, RZ, RZ, RZ ;  /* 0x000000ffff0a7224 */ /* 0x000fd200078e00ff */
[C---:B------:R-:W-:Y:S02]  /*15c0*/  FSETP.NEU.AND P0, PT, R3.reuse, RZ, PT ;  /* 0x000000ff0300720b */ /* 0x040fe40003f0d000 */
[----:B------:R-:W-:-:S04]  /*15d0*/  LOP3.LUT R7, R3, 0x80000000, R7, 0x48, !PT ;  /* 0x8000000003077812 */ /* 0x000fc800078e4807 */
[----:B------:R-:W-:-:S07]  /*15e0*/  LOP3.LUT R11, R7, R11, RZ, 0xfc, !PT ;  /* 0x0000000b070b7212 */ /* 0x000fce00078efcff */
[----:B------:R-:W-:Y:S05]  /*15f0*/  @!P0 BRA `(.L_x_19) ;  /* 0x00000000007c8947 */ /* 0x000fea0003800000 */
[----:B------:R-:W-:Y:S01]  /*1600*/  IMAD.MOV R3, RZ, RZ, -R16 ;  /* 0x000000ffff037224 */ /* 0x000fe200078e0a10 */
[----:B------:R-:W-:Y:S01]  /*1610*/  DMUL.RP R10, R12, R10 ;  /* 0x0000000a0c0a7228 */ /* 0x000fe20000008000 */
[----:B------:R-:W-:-:S06]  /*1620*/  IMAD.MOV.U32 R2, RZ, RZ, RZ ;  /* 0x000000ffff027224 */ /* 0x000fcc00078e00ff */
[----:B------:R-:W-:-:S03]  /*1630*/  DFMA R2, R14, -R2, R12 ;  /* 0x800000020e02722b */ /* 0x000fc6000000000c */
[----:B------:R-:W-:-:S03]  /*1640*/  LOP3.LUT R7, R11, R7, RZ, 0x3c, !PT ;  /* 0x000000070b077212 */ /* 0x000fc600078e3cff */
[----:B------:R-:W-:-:S04]  /*1650*/  IADD3 R2, PT, PT, -R16, -0x43300000, RZ ;  /* 0xbcd0000010027810 */ /* 0x000fc80007ffe1ff */
[----:B------:R-:W-:-:S04]  /*1660*/  FSETP.NEU.AND P0, PT, |R3|, R2, PT ;  /* 0x000000020300720b */ /* 0x000fc80003f0d200 */
[----:B------:R-:W-:Y:S02]  /*1670*/  FSEL R14, R10, R14, !P0 ;  /* 0x0000000e0a0e7208 */ /* 0x000fe40004000000 */
[----:B------:R-:W-:Y:S01]  /*1680*/  FSEL R15, R7, R15, !P0 ;  /* 0x0000000f070f7208 */ /* 0x000fe20004000000 */
[----:B------:R-:W-:Y:S06]  /*1690*/  BRA `(.L_x_19) ;  /* 0x0000000000547947 */ /* 0x000fec0003800000 */
.L_x_18:
[----:B------:R-:W-:-:S14]  /*16a0*/  DSETP.NAN.AND P0, PT, R10, R10, PT ;  /* 0x0000000a0a00722a */ /* 0x000fdc0003f08000 */
[----:B------:R-:W-:Y:S05]  /*16b0*/  @P0 BRA `(.L_x_20) ;  /* 0x0000000000440947 */ /* 0x000fea0003800000 */
[----:B------:R-:W-:-:S14]  /*16c0*/  DSETP.NAN.AND P0, PT, R6, R6, PT ;  /* 0x000000060600722a */ /* 0x000fdc0003f08000 */
[----:B------:R-:W-:Y:S05]  /*16d0*/  @P0 BRA `(.L_x_21) ;  /* 0x0000000000300947 */ /* 0x000fea0003800000 */
[----:B------:R-:W-:Y:S01]  /*16e0*/  ISETP.NE.AND P0, PT, R21, R20, PT ;  /* 0x000000141500720c */ /* 0x000fe20003f05270 */
[----:B------:R-:W-:Y:S02]  /*16f0*/  IMAD.MOV.U32 R14, RZ, RZ, 0x0 ;  /* 0x00000000ff0e7424 */ /* 0x000fe400078e00ff */
[----:B------:R-:W-:-:S10]  /*1700*/  IMAD.MOV.U32 R15, RZ, RZ, -0x80000 ;  /* 0xfff80000ff0f7424 */ /* 0x000fd400078e00ff */
[----:B------:R-:W-:Y:S05]  /*1710*/  @!P0 BRA `(.L_x_19) ;  /* 0x0000000000348947 */ /* 0x000fea0003800000 */
[----:B------:R-:W-:Y:S02]  /*1720*/  ISETP.NE.AND P0, PT, R21, 0x7ff00000, PT ;  /* 0x7ff000001500780c */ /* 0x000fe40003f05270 */
[----:B------:R-:W-:Y:S02]  /*1730*/  LOP3.LUT R15, R11, 0x80000000, R7, 0x48, !PT ;  /* 0x800000000b0f7812 */ /* 0x000fe400078e4807 */
[----:B------:R-:W-:-:S13]  /*1740*/  ISETP.EQ.OR P0, PT, R20, RZ, !P0 ;  /* 0x000000ff1400720c */ /* 0x000fda0004702670 */
[----:B------:R-:W-:Y:S01]  /*1750*/  @P0 LOP3.LUT R2, R15, 0x7ff00000, RZ, 0xfc, !PT ;  /* 0x7ff000000f020812 */ /* 0x000fe200078efcff */
[----:B------:R-:W-:Y:S02]  /*1760*/  @!P0 IMAD.MOV.U32 R14, RZ, RZ, RZ ;  /* 0x000000ffff0e8224 */ /* 0x000fe400078e00ff */
[----:B------:R-:W-:Y:S02]  /*1770*/  @P0 IMAD.MOV.U32 R14, RZ, RZ, RZ ;  /* 0x000000ffff0e0224 */ /* 0x000fe400078e00ff */
[----:B------:R-:W-:Y:S01]  /*1780*/  @P0 IMAD.MOV.U32 R15, RZ, RZ, R2 ;  /* 0x000000ffff0f0224 */ /* 0x000fe200078e0002 */
[----:B------:R-:W-:Y:S06]  /*1790*/  BRA `(.L_x_19) ;  /* 0x0000000000147947 */ /* 0x000fec0003800000 */
.L_x_21:
[----:B------:R-:W-:Y:S01]  /*17a0*/  LOP3.LUT R15, R7, 0x80000, RZ, 0xfc, !PT ;  /* 0x00080000070f7812 */ /* 0x000fe200078efcff */
[----:B------:R-:W-:Y:S01]  /*17b0*/  IMAD.MOV.U32 R14, RZ, RZ, R6 ;  /* 0x000000ffff0e7224 */ /* 0x000fe200078e0006 */
[----:B------:R-:W-:Y:S06]  /*17c0*/  BRA `(.L_x_19) ;  /* 0x0000000000087947 */ /* 0x000fec0003800000 */
.L_x_20:
[----:B------:R-:W-:Y:S01]  /*17d0*/  LOP3.LUT R15, R11, 0x80000, RZ, 0xfc, !PT ;  /* 0x000800000b0f7812 */ /* 0x000fe200078efcff */
[----:B------:R-:W-:-:S07]  /*17e0*/  IMAD.MOV.U32 R14, RZ, RZ, R10 ;  /* 0x000000ffff0e7224 */ /* 0x000fce00078e000a */
.L_x_19:
[----:B------:R-:W-:Y:S02]  /*17f0*/  IMAD.MOV.U32 R2, RZ, RZ, R4 ;  /* 0x000000ffff027224 */ /* 0x000fe400078e0004 */
[----:B------:R-:W-:-:S04]  /*1800*/  IMAD.MOV.U32 R3, RZ, RZ, 0x0 ;  /* 0x00000000ff037424 */ /* 0x000fc800078e00ff */
[----:B------:R-:W-:Y:S05]  /*1810*/  RET.REL.NODEC R2 `(_Z22trapezoidalIntegrationPdii) ;  /* 0xffffffe402f87950 */ /* 0x000fea0003c3ffff */
        .weak           $__internal_1_$__cuda_sm20_div_s64
        .type           $__internal_1_$__cuda_sm20_div_s64,@function
        .size           $__internal_1_$__cuda_sm20_div_s64,($_Z22trapezoidalIntegrationPdii$__internal_trig_reduction_slowpathd - $__internal_1_$__cuda_sm20_div_s64)
$__internal_1_$__cuda_sm20_div_s64:
[-C--:B------:R-:W-:Y:S02]  /*1820*/  IADD3 R8, P1, PT, RZ, -R5.reuse, RZ ;  /* 0x80000005ff087210 */ /* 0x080fe40007f3e0ff */
[----:B------:R-:W-:Y:S02]  /*1830*/  ISETP.GE.AND P0, PT, R24, RZ, PT ;  /* 0x000000ff1800720c */ /* 0x000fe40003f06270 */
[----:B------:R-:W-:Y:S01]  /*1840*/  ISETP.GE.AND P3, PT, R7, RZ, PT ;  /* 0x000000ff0700720c */ /* 0x000fe20003f66270 */
[----:B------:R-:W-:Y:S01]  /*1850*/  IMAD.X R9, RZ, RZ, ~R24, P1 ;  /* 0x000000ffff097224 */ /* 0x000fe200008e0e18 */
[----:B------:R-:W-:-:S04]  /*1860*/  SEL R8, R8, R5, !P0 ;  /* 0x0000000508087207 */ /* 0x000fc80004000000 */
[----:B------:R-:W-:-:S04]  /*1870*/  SEL R9, R9, R24, !P0 ;  /* 0x0000001809097207 */ /* 0x000fc80004000000 */
[----:B------:R-:W0:Y:S08]  /*1880*/  I2F.U64.RP R15, R8 ;  /* 0x00000008000f7312 */ /* 0x000e300000309000 */
[----:B0-----:R-:W0:Y:S02]  /*1890*/  MUFU.RCP R15, R15 ;  /* 0x0000000f000f7308 */ /* 0x001e240000001000 */
[----:B0-----:R-:W-:-:S06]  /*18a0*/  VIADD R10, R15, 0x1ffffffe ;  /* 0x1ffffffe0f0a7836 */ /* 0x001fcc0000000000 */
[----:B------:R-:W0:Y:S02]  /*18b0*/  F2I.U64.TRUNC R10, R10 ;  /* 0x0000000a000a7311 */ /* 0x000e24000020d800 */
[----:B0-----:R-:W-:-:S04]  /*18c0*/  IMAD.WIDE.U32 R12, R10, R8, RZ ;  /* 0x000000080a0c7225 */ /* 0x001fc800078e00ff */
[----:B------:R-:W-:Y:S01]  /*18d0*/  IMAD R13, R10, R9, R13 ;  /* 0x000000090a0d7224 */ /* 0x000fe200078e020d */
[----:B------:R-:W-:-:S03]  /*18e0*/  IADD3 R19, P0, PT, RZ, -R12, RZ ;  /* 0x8000000cff137210 */ /* 0x000fc60007f1e0ff */
[----:B------:R-:W-:Y:S02]  /*18f0*/  IMAD R13, R11, R8, R13 ;  /* 0x000000080b0d7224 */ /* 0x000fe400078e020d */
[----:B------:R-:W-:-:S04]  /*1900*/  IMAD.HI.U32 R12, R10, R19, RZ ;  /* 0x000000130a0c7227 */ /* 0x000fc800078e00ff */
[----:B------:R-:W-:Y:S02]  /*1910*/  IMAD.X R25, RZ, RZ, ~R13, P0 ;  /* 0x000000ffff197224 */ /* 0x000fe400000e0e0d */
[----:B------:R-:W-:Y:S02]  /*1920*/  IMAD.MOV.U32 R13, RZ, RZ, R10 ;  /* 0x000000ffff0d7224 */ /* 0x000fe400078e000a */
[-C--:B------:R-:W-:Y:S02]  /*1930*/  IMAD R29, R11, R25.reuse, RZ ;  /* 0x000000190b1d7224 */ /* 0x080fe400078e02ff */
[----:B------:R-:W-:-:S04]  /*1940*/  IMAD.WIDE.U32 R12, P0, R10, R25, R12 ;  /* 0x000000190a0c7225 */ /* 0x000fc8000780000c */
[----:B------:R-:W-:-:S04]  /*1950*/  IMAD.HI.U32 R15, R11, R25, RZ ;  /* 0x000000190b0f7227 */ /* 0x000fc800078e00ff */
[----:B------:R-:W-:-:S04]  /*1960*/  IMAD.HI.U32 R12, P1, R11, R19, R12 ;  /* 0x000000130b0c7227 */ /* 0x000fc8000782000c */
[----:B------:R-:W-:Y:S01]  /*1970*/  IMAD.X R15, R15, 0x1, R11, P0 ;  /* 0x000000010f0f7824 */ /* 0x000fe200000e060b */
[----:B------:R-:W-:-:S04]  /*1980*/  IADD3 R13, P2, PT, R29, R12, RZ ;  /* 0x0000000c1d0d7210 */ /* 0x000fc80007f5e0ff */
[----:B------:R-:W-:Y:S01]  /*1990*/  IADD3.X R15, PT, PT, RZ, RZ, R15, P2, P1 ;  /* 0x000000ffff0f7210 */ /* 0x000fe200017e240f */
[----:B------:R-:W-:-:S04]  /*19a0*/  IMAD.WIDE.U32 R10, R13, R8, RZ ;  /* 0x000000080d0a7225 */ /* 0x000fc800078e00ff */
[----:B------:R-:W-:Y:S01]  /*19b0*/  IMAD R11, R13, R9, R11 ;  /* 0x000000090d0b7224 */ /* 0x000fe200078e020b */
[----:B------:R-:W-:-:S03]  /*19c0*/  IADD3 R19, P0, PT, RZ, -R10, RZ ;  /* 0x8000000aff137210 */ /* 0x000fc60007f1e0ff */
[----:B------:R-:W-:Y:S02]  /*19d0*/  IMAD R11, R15, R8, R11 ;  /* 0x000000080f0b7224 */ /* 0x000fe400078e020b */
[----:B------:R-:W-:-:S04]  /*19e0*/  IMAD.HI.U32 R12, R13, R19, RZ ;  /* 0x000000130d0c7227 */ /* 0x000fc800078e00ff */
[----:B------:R-:W-:Y:S01]  /*19f0*/  IMAD.X R10, RZ, RZ, ~R11, P0 ;  /* 0x000000ffff0a7224 */ /* 0x000fe200000e0e0b */
[----:B------:R-:W-:-:S03]  /*1a00*/  IADD3 R11, P4, PT, RZ, -R6, RZ ;  /* 0x80000006ff0b7210 */ /* 0x000fc60007f9e0ff */
[----:B------:R-:W-:-:S04]  /*1a10*/  IMAD.WIDE.U32 R12, P0, R13, R10, R12 ;  /* 0x0000000a0d0c7225 */ /* 0x000fc8000780000c */
[----:B------:R-:W-:Y:S02]  /*1a20*/  IMAD.X R18, RZ, RZ, ~R7, P4 ;  /* 0x000000ffff127224 */ /* 0x000fe400020e0e07 */
[----:B------:R-:W-:Y:S01]  /*1a30*/  IMAD.HI.U32 R12, P1, R15, R19, R12 ;  /* 0x000000130f0c7227 */ /* 0x000fe2000782000c */
[----:B------:R-:W-:-:S03]  /*1a40*/  SEL R13, R11, R6, !P3 ;  /* 0x000000060b0d7207 */ /* 0x000fc60005800000 */
[CC--:B------:R-:W-:Y:S02]  /*1a50*/  IMAD R19, R15.reuse, R10.reuse, RZ ;  /* 0x0000000a0f137224 */ /* 0x0c0fe400078e02ff */
[----:B------:R-:W-:-:S03]  /*1a60*/  IMAD.HI.U32 R10, R15, R10, RZ ;  /* 0x0000000a0f0a7227 */ /* 0x000fc600078e00ff */
[----:B------:R-:W-:Y:S01]  /*1a70*/  IADD3 R12, P2, PT, R19, R12, RZ ;  /* 0x0000000c130c7210 */ /* 0x000fe20007f5e0ff */
[----:B------:R-:W-:Y:S01]  /*1a80*/  IMAD.X R11, R10, 0x1, R15, P0 ;  /* 0x000000010a0b7824 */ /* 0x000fe200000e060f */
[----:B------:R-:W-:-:S03]  /*1a90*/  SEL R15, R18, R7, !P3 ;  /* 0x00000007120f7207 */ /* 0x000fc60005800000 */
[----:B------:R-:W-:Y:S01]  /*1aa0*/  IMAD.HI.U32 R10, R12, R13, RZ ;  /* 0x0000000d0c0a7227 */ /* 0x000fe200078e00ff */
[----:B------:R-:W-:-:S03]  /*1ab0*/  IADD3.X R18, PT, PT, RZ, RZ, R11, P2, P1 ;  /* 0x000000ffff127210 */ /* 0x000fc600017e240b */
[----:B------:R-:W-:Y:S02]  /*1ac0*/  IMAD.MOV.U32 R11, RZ, RZ, RZ ;  /* 0x000000ffff0b7224 */ /* 0x000fe400078e00ff */
[-C--:B------:R-:W-:Y:S02]  /*1ad0*/  IMAD R19, R18, R15.reuse, RZ ;  /* 0x0000000f12137224 */ /* 0x080fe400078e02ff */
[----:B------:R-:W-:-:S04]  /*1ae0*/  IMAD.WIDE.U32 R10, R12, R15, R10 ;  /* 0x0000000f0c0a7225 */ /* 0x000fc800078e000a */
[----:B------:R-:W-:-:S04]  /*1af0*/  IMAD.HI.U32 R25, R18, R15, RZ ;  /* 0x0000000f12197227 */ /* 0x000fc800078e00ff */
[----:B------:R-:W-:-:S04]  /*1b00*/  IMAD.HI.U32 R10, P0, R18, R13, R10 ;  /* 0x0000000d120a7227 */ /* 0x000fc8000780000a */
[----:B------:R-:W-:Y:S01]  /*1b10*/  IMAD.X R25, RZ, RZ, R25, P0 ;  /* 0x000000ffff197224 */ /* 0x000fe200000e0619 */
[----:B------:R-:W-:-:S05]  /*1b20*/  IADD3 R19, P1, PT, R19, R10, RZ ;  /* 0x0000000a13137210 */ /* 0x000fca0007f3e0ff */
[----:B------:R-:W-:-:S04]  /*1b30*/  IMAD.WIDE.U32 R10, R19, R8, RZ ;  /* 0x00000008130a7225 */ /* 0x000fc800078e00ff */
[----:B------:R-:W-:Y:S01]  /*1b40*/  IMAD.X R25, RZ, RZ, R25, P1 ;  /* 0x000000ffff197224 */ /* 0x000fe200008e0619 */
[----:B------:R-:W-:Y:S01]  /*1b50*/  IADD3 R29, P1, PT, -R10, R13, RZ ;  /* 0x0000000d0a1d7210 */ /* 0x000fe20007f3e1ff */
[----:B------:R-:W-:-:S03]  /*1b60*/  IMAD R11, R19, R9, R11 ;  /* 0x00000009130b7224 */ /* 0x000fc600078e020b */
[-C--:B------:R-:W-:Y:S01]  /*1b70*/  ISETP.GE.U32.AND P0, PT, R29, R8.reuse, PT ;  /* 0x000000081d00720c */ /* 0x080fe20003f06070 */
[----:B------:R-:W-:-:S04]  /*1b80*/  IMAD R10, R25, R8, R11 ;  /* 0x00000008190a7224 */ /* 0x000fc800078e020b */
[----:B------:R-:W-:Y:S01]  /*1b90*/  IMAD.X R15, R15, 0x1, ~R10, P1 ;  /* 0x000000010f0f7824 */ /* 0x000fe200008e0e0a */
[----:B------:R-:W-:Y:S02]  /*1ba0*/  IADD3 R11, P1, PT, R29, -R8, RZ ;  /* 0x800000081d0b7210 */ /* 0x000fe40007f3e0ff */
[----:B------:R-:W-:Y:S02]  /*1bb0*/  IADD3 R10, P2, PT, R19, 0x1, RZ ;  /* 0x00000001130a7810 */ /* 0x000fe40007f5e0ff */
[C---:B------:R-:W-:Y:S01]  /*1bc0*/  ISETP.GE.U32.AND.EX P0, PT, R15.reuse, R9, PT, P0 ;  /* 0x000000090f00720c */ /* 0x040fe20003f06100 */
[----:B------:R-:W-:Y:S02]  /*1bd0*/  IMAD.X R13, R15, 0x1, ~R9, P1 ;  /* 0x000000010f0d7824 */ /* 0x000fe400008e0e09 */
[----:B------:R-:W-:Y:S01]  /*1be0*/  IMAD.X R12, RZ, RZ, R25, P2 ;  /* 0x000000ffff0c7224 */ /* 0x000fe200010e0619 */
[----:B------:R-:W-:Y:S02]  /*1bf0*/  SEL R11, R11, R29, P0 ;  /* 0x0000001d0b0b7207 */ /* 0x000fe40000000000 */
[----:B------:R-:W-:-:S02]  /*1c00*/  SEL R19, R10, R19, P0 ;  /* 0x000000130a137207 */ /* 0x000fc40000000000 */
[----:B------:R-:W-:Y:S01]  /*1c10*/  SEL R13, R13, R15, P0 ;  /* 0x0000000f0d0d7207 */ /* 0x000fe20000000000 */
[----:B------:R-:W-:Y:S01]  /*1c20*/  IMAD.MOV.U32 R15, RZ, RZ, 0x0 ;  /* 0x00000000ff0f7424 */ /* 0x000fe200078e00ff */
[----:B------:R-:W-:Y:S02]  /*1c30*/  ISETP.GE.U32.AND P1, PT, R11, R8, PT ;  /* 0x000000080b00720c */ /* 0x000fe40003f26070 */
[----:B------:R-:W-:Y:S02]  /*1c40*/  SEL R8, R12, R25, P0 ;  /* 0x000000190c087207 */ /* 0x000fe40000000000 */
[----:B------:R-:W-:Y:S02]  /*1c50*/  IADD3 R10, P2, PT, R19, 0x1, RZ ;  /* 0x00000001130a7810 */ /* 0x000fe40007f5e0ff */
[----:B------:R-:W-:Y:S02]  /*1c60*/  ISETP.GE.U32.AND.EX P0, PT, R13, R9, PT, P1 ;  /* 0x000000090d00720c */ /* 0x000fe40003f06110 */
[----:B------:R-:W-:Y:S01]  /*1c70*/  LOP3.LUT R12, R24, R7, RZ, 0x3c, !PT ;  /* 0x00000007180c7212 */ /* 0x000fe200078e3cff */
[----:B------:R-:W-:Y:S01]  /*1c80*/  IMAD.X R11, RZ, RZ, R8, P2 ;  /* 0x000000ffff0b7224 */ /* 0x000fe200010e0608 */
[----:B------:R-:W-:-:S02]  /*1c90*/  SEL R10, R10, R19, P0 ;  /* 0x000000130a0a7207 */ /* 0x000fc40000000000 */
[----:B------:R-:W-:Y:S02]  /*1ca0*/  ISETP.GE.AND P1, PT, R12, RZ, PT ;  /* 0x000000ff0c00720c */ /* 0x000fe40003f26270 */
[----:B------:R-:W-:Y:S02]  /*1cb0*/  SEL R11, R11, R8, P0 ;  /* 0x000000080b0b7207 */ /* 0x000fe40000000000 */
[-C--:B------:R-:W-:Y:S02]  /*1cc0*/  IADD3 R9, P2, PT, RZ, -R10.reuse, RZ ;  /* 0x8000000aff097210 */ /* 0x080fe40007f5e0ff */
[----:B------:R-:W-:Y:S02]  /*1cd0*/  ISETP.NE.U32.AND P0, PT, R5, RZ, PT ;  /* 0x000000ff0500720c */ /* 0x000fe40003f05070 */
[----:B------:R-:W-:Y:S01]  /*1ce0*/  SEL R10, R9, R10, !P1 ;  /* 0x0000000a090a7207 */ /* 0x000fe20004800000 */
[----:B------:R-:W-:Y:S01]  /*1cf0*/  IMAD.X R8, RZ, RZ, ~R11, P2 ;  /* 0x000000ffff087224 */ /* 0x000fe200010e0e0b */
[----:B------:R-:W-:-:S04]  /*1d00*/  ISETP.NE.AND.EX P0, PT, R24, RZ, PT, P0 ;  /* 0x000000ff1800720c */ /* 0x000fc80003f05300 */
[----:B------:R-:W-:Y:S02]  /*1d10*/  SEL R11, R8, R11, !P1 ;  /* 0x0000000b080b7207 */ /* 0x000fe40004800000 */
[----:B------:R-:W-:Y:S02]  /*1d20*/  SEL R10, R10, 0xffffffff, P0 ;  /* 0xffffffff0a0a7807 */ /* 0x000fe40000000000 */
[----:B------:R-:W-:Y:S01]  /*1d30*/  SEL R11, R11, 0xffffffff, P0 ;  /* 0xffffffff0b0b7807 */ /* 0x000fe20000000000 */
[----:B------:R-:W-:Y:S06]  /*1d40*/  RET.REL.NODEC R14 `(_Z22trapezoidalIntegrationPdii) ;  /* 0xffffffe00eac7950 */ /* 0x000fec0003c3ffff */
        .type           $_Z22trapezoidalIntegrationPdii$__internal_trig_reduction_slowpathd,@function
        .size           $_Z22trapezoidalIntegrationPdii$__internal_trig_reduction_slowpathd,(.L_x_32 - $_Z22trapezoidalIntegrationPdii$__internal_trig_reduction_slowpathd)
$_Z22trapezoidalIntegrationPdii$__internal_trig_reduction_slowpathd:
[--C-:B------:R-:W-:Y:S01]  /*1d50*/  SHF.R.U32.HI R10, RZ, 0x14, R9.reuse ;  /* 0x00000014ff0a7819 */ /* 0x100fe20000011609 */
[----:B------:R-:W-:Y:S02]  /*1d60*/  IMAD.MOV.U32 R17, RZ, RZ, R9 ;  /* 0x000000ffff117224 */ /* 0x000fe400078e0009 */
[----:B------:R-:W-:Y:S01]  /*1d70*/  IMAD.MOV.U32 R11, RZ, RZ, RZ ;  /* 0x000000ffff0b7224 */ /* 0x000fe200078e00ff */
[----:B------:R-:W-:-:S04]  /*1d80*/  LOP3.LUT R12, R10, 0x7ff, RZ, 0xc0, !PT ;  /* 0x000007ff0a0c7812 */ /* 0x000fc800078ec0ff */
[----:B------:R-:W-:-:S13]  /*1d90*/  ISETP.NE.AND P0, PT, R12, 0x7ff, PT ;  /* 0x000007ff0c00780c */ /* 0x000fda0003f05270 */
[----:B------:R-:W-:Y:S05]  /*1da0*/  @!P0 BRA `(.L_x_22) ;  /* 0x0000000800488947 */ /* 0x000fea0003800000 */
[----:B------:R-:W-:Y:S01]  /*1db0*/  VIADD R12, R12, 0xfffffc00 ;  /* 0xfffffc000c0c7836 */ /* 0x000fe20000000000 */
[----:B------:R-:W-:Y:S01]  /*1dc0*/  BSSY.RECONVERGENT B3, `(.L_x_23) ;  /* 0x000002f000037945 */ /* 0x000fe20003800200 */
[----:B------:R-:W-:-:S03]  /*1dd0*/  CS2R R14, SRZ ;  /* 0x00000000000e7805 */ /* 0x000fc6000001ff00 */
[----:B------:R-:W-:Y:S02]  /*1de0*/  SHF.R.U32.HI R11, RZ, 0x6, R12 ;  /* 0x00000006ff0b7819 */ /* 0x000fe4000001160c */
[----:B------:R-:W-:Y:S02]  /*1df0*/  ISETP.GE.U32.AND P0, PT, R12, 0x80, PT ;  /* 0x000000800c00780c */ /* 0x000fe40003f06070 */
[C---:B------:R-:W-:Y:S02]  /*1e00*/  IADD3 R18, PT, PT, -R11.reuse, 0x13, RZ ;  /* 0x000000130b127810 */ /* 0x040fe40007ffe1ff */
[----:B------:R-:W-:Y:S02]  /*1e10*/  IADD3 R31, PT, PT, -R11, 0xf, RZ ;  /* 0x0000000f0b1f7810 */ /* 0x000fe40007ffe1ff */
[----:B------:R-:W-:-:S04]  /*1e20*/  SEL R18, R18, 0x12, P0 ;  /* 0x0000001212127807 */ /* 0x000fc80000000000 */
[----:B------:R-:W-:-:S13]  /*1e30*/  ISETP.GE.AND P0, PT, R31, R18, PT ;  /* 0x000000121f00720c */ /* 0x000fda0003f06270 */
[----:B------:R-:W-:Y:S05]  /*1e40*/  @P0 BRA `(.L_x_24) ;  /* 0x0000000000980947 */ /* 0x000fea0003800000 */
[----:B------:R-:W0:Y:S01]  /*1e50*/  LDC.64 R12, c[0x0][0x358] ;  /* 0x0000d600ff0c7b82 */ /* 0x000e220000000a00 */
[C---:B------:R-:W-:Y:S01]  /*1e60*/  SHF.L.U64.HI R19, R16.reuse, 0xb, R17 ;  /* 0x0000000b10137819 */ /* 0x040fe20000010211 */
[----:B------:R-:W-:Y:S01]  /*1e70*/  BSSY.RECONVERGENT B4, `(.L_x_25) ;  /* 0x0000022000047945 */ /* 0x000fe20003800200 */
[----:B------:R-:W-:Y:S01]  /*1e80*/  IMAD.SHL.U32 R25, R16, 0x800, RZ ;  /* 0x0000080010197824 */ /* 0x000fe200078e00ff */
[----:B------:R-:W-:Y:S01]  /*1e90*/  IADD3 R29, PT, PT, RZ, -R11, -R18 ;  /* 0x8000000bff1d7210 */ /* 0x000fe20007ffe812 */
[----:B------:R-:W-:Y:S01]  /*1ea0*/  IMAD.MOV.U32 R28, RZ, RZ, RZ ;  /* 0x000000ffff1c7224 */ /* 0x000fe200078e00ff */
[----:B------:R-:W-:Y:S02]  /*1eb0*/  CS2R R14, SRZ ;  /* 0x00000000000e7805 */ /* 0x000fe4000001ff00 */
[----:B------:R-:W-:-:S07]  /*1ec0*/  LOP3.LUT R19, R19, 0x80000000, RZ, 0xfc, !PT ;  /* 0x8000000013137812 */ /* 0x000fce00078efcff */
.L_x_26:
[----:B------:R-:W1:Y:S01]  /*1ed0*/  LDC.64 R16, c[0x4][RZ] ;  /* 0x01000000ff107b82 */ /* 0x000e620000000a00 */
[----:B0-----:R-:W-:Y:S02]  /*1ee0*/  R2UR UR6, R12 ;  /* 0x000000000c0672ca */ /* 0x001fe400000e0000 */
[----:B------:R-:W-:Y:S01]  /*1ef0*/  R2UR UR7, R13 ;  /* 0x000000000d0772ca */ /* 0x000fe200000e0000 */
[----:B-1----:R-:W-:-:S12]  /*1f00*/  IMAD.WIDE R16, R31, 0x8, R16 ;  /* 0x000000081f107825 */ /* 0x002fd800078e0210 */
[----:B------:R-:W2:Y:S01]  /*1f10*/  LDG.E.64.CONSTANT R16, desc[UR6][R16.64] ;  /* 0x0000000610107981 */ /* 0x000ea2000c1e9b00 */
[----:B------:R-:W-:Y:S02]  /*1f20*/  VIADD R29, R29, 0x1 ;  /* 0x000000011d1d7836 */ /* 0x000fe40000000000 */
[----:B------:R-:W-:Y:S02]  /*1f30*/  VIADD R31, R31, 0x1 ;  /* 0x000000011f1f7836 */ /* 0x000fe40000000000 */
[----:B--2---:R-:W-:-:S04]  /*1f40*/  IMAD.WIDE.U32 R14, P2, R16, R25, R14 ;  /* 0x00000019100e7225 */ /* 0x004fc8000784000e */
[----:B------:R-:W-:Y:S02]  /*1f50*/  IMAD R33, R16, R19, RZ ;  /* 0x0000001310217224 */ /* 0x000fe400078e02ff */
[CC--:B------:R-:W-:Y:S02]  /*1f60*/  IMAD R30, R17.reuse, R25.reuse, RZ ;  /* 0x00000019111e7224 */ /* 0x0c0fe400078e02ff */
[----:B------:R-:W-:Y:S01]  /*1f70*/  IMAD.HI.U32 R35, R17, R25, RZ ;  /* 0x0000001911237227 */ /* 0x000fe200078e00ff */
[----:B------:R-:W-:-:S03]  /*1f80*/  IADD3 R15, P0, PT, R33, R15, RZ ;  /* 0x0000000f210f7210 */ /* 0x000fc60007f1e0ff */
[----:B------:R-:W-:Y:S01]  /*1f90*/  IMAD R33, R28, 0x8, R1 ;  /* 0x000000081c217824 */ /* 0x000fe200078e0201 */
[----:B------:R-:W-:Y:S01]  /*1fa0*/  IADD3 R15, P1, PT, R30, R15, RZ ;  /* 0x0000000f1e0f7210 */ /* 0x000fe20007f3e0ff */
[----:B------:R-:W-:-:S04]  /*1fb0*/  IMAD.HI.U32 R30, R16, R19, RZ ;  /* 0x00000013101e7227 */ /* 0x000fc800078e00ff */
[----:B------:R-:W-:Y:S01]  /*1fc0*/  IMAD.X R16, RZ, RZ, R30, P2 ;  /* 0x000000ffff107224 */ /* 0x000fe200010e061e */
[----:B------:R0:W-:Y:S01]  /*1fd0*/  STL.64 [R33], R14 ;  /* 0x0000000e21007387 */ /* 0x0001e20000100a00 */
[----:B------:R-:W-:-:S03]  /*1fe0*/  IMAD.HI.U32 R30, R17, R19, RZ ;  /* 0x00000013111e7227 */ /* 0x000fc600078e00ff */
[----:B------:R-:W-:Y:S01]  /*1ff0*/  IADD3.X R16, P0, PT, R35, R16, RZ, P0, !PT ;  /* 0x0000001023107210 */ /* 0x000fe2000071e4ff */
[----:B------:R-:W-:Y:S02]  /*2000*/  IMAD R17, R17, R19, RZ ;  /* 0x0000001311117224 */ /* 0x000fe400078e02ff */
[----:B------:R-:W-:-:S03]  /*2010*/  VIADD R28, R28, 0x1 ;  /* 0x000000011c1c7836 */ /* 0x000fc60000000000 */
[----:B------:R-:W-:Y:S01]  /*2020*/  IADD3.X R17, P1, PT, R17, R16, RZ, P1, !PT ;  /* 0x0000001011117210 */ /* 0x000fe20000f3e4ff */
[----:B------:R-:W-:Y:S01]  /*2030*/  IMAD.X R16, RZ, RZ, R30, P0 ;  /* 0x000000ffff107224 */ /* 0x000fe200000e061e */
[----:B------:R-:W-:-:S03]  /*2040*/  ISETP.NE.AND P0, PT, R29, -0xf, PT ;  /* 0xfffffff11d00780c */ /* 0x000fc60003f05270 */
[----:B------:R-:W-:Y:S02]  /*2050*/  IMAD.X R16, RZ, RZ, R16, P1 ;  /* 0x000000ffff107224 */ /* 0x000fe400008e0610 */
[----:B0-----:R-:W-:Y:S02]  /*2060*/  IMAD.MOV.U32 R14, RZ, RZ, R17 ;  /* 0x000000ffff0e7224 */ /* 0x001fe400078e0011 */
[----:B------:R-:W-:-:S06]  /*2070*/  IMAD.MOV.U32 R15, RZ, RZ, R16 ;  /* 0x000000ffff0f7224 */ /* 0x000fcc00078e0010 */
[----:B------:R-:W-:Y:S05]  /*2080*/  @P0 BRA `(.L_x_26) ;  /* 0xfffffffc00900947 */ /* 0x000fea000383ffff */
[----:B------:R-:W-:Y:S05]  /*2090*/  BSYNC.RECONVERGENT B4 ;  /* 0x0000000000047941 */ /* 0x000fea0003800200 */
.L_x_25:
[----:B------:R-:W-:-:S07]  /*20a0*/  IMAD.MOV.U32 R31, RZ, RZ, R18 ;  /* 0x000000ffff1f7224 */ /* 0x000fce00078e0012 */
.L_x_24:
[----:B------:R-:W-:Y:S05]  /*20b0*/  BSYNC.RECONVERGENT B3 ;  /* 0x0000000000037941 */ /* 0x000fea0003800200 */
.L_x_23:
[----:B------:R-:W-:Y:S01]  /*20c0*/  LOP3.LUT P0, R33, R10, 0x3f, RZ, 0xc0, !PT ;  /* 0x0000003f0a217812 */ /* 0x000fe2000780c0ff */
[----:B------:R-:W-:-:S04]  /*20d0*/  IMAD.IADD R10, R11, 0x1, R31 ;  /* 0x000000010b0a7824 */ /* 0x000fc800078e021f */
[----:B------:R-:W-:-:S05]  /*20e0*/  IMAD.U32 R35, R10, 0x8, R1 ;  /* 0x000000080a237824 */ /* 0x000fca00078e0001 */
[----:B------:R0:W-:Y:S04]  /*20f0*/  STL.64 [R35+-0x78], R14 ;  /* 0xffff880e23007387 */ /* 0x0001e80000100a00 */
[----:B------:R-:W2:Y:S04]  /*2100*/  @P0 LDL.64 R18, [R1+0x8] ;  /* 0x0000080001120983 */ /* 0x000ea80000100a00 */
[----:B------:R-:W3:Y:S04]  /*2110*/  LDL.64 R12, [R1+0x10] ;  /* 0x00001000010c7983 */ /* 0x000ee80000100a00 */
[----:B------:R-:W4:Y:S01]  /*2120*/  LDL.64 R10, [R1+0x18] ;  /* 0x00001800010a7983 */ /* 0x000f220000100a00 */
[----:B------:R-:W-:Y:S01]  /*2130*/  @P0 LOP3.LUT R16, R33, 0x3f, RZ, 0x3c, !PT ;  /* 0x0000003f21100812 */ /* 0x000fe200078e3cff */
[----:B------:R-:W-:Y:S01]  /*2140*/  BSSY.RECONVERGENT B3, `(.L_x_27) ;  /* 0x0000034000037945 */ /* 0x000fe20003800200 */
[----:B--2---:R-:W-:-:S02]  /*2150*/  @P0 SHF.R.U64 R17, R18, 0x1, R19 ;  /* 0x0000000112110819 */ /* 0x004fc40000001213 */
[----:B------:R-:W-:Y:S02]  /*2160*/  @P0 SHF.R.U32.HI R19, RZ, 0x1, R19 ;  /* 0x00000001ff130819 */ /* 0x000fe40000011613 */
[CC--:B---3--:R-:W-:Y:S02]  /*2170*/  @P0 SHF.L.U32 R25, R12.reuse, R33.reuse, RZ ;  /* 0x000000210c190219 */ /* 0x0c8fe400000006ff */
[----:B0-----:R-:W-:Y:S02]  /*2180*/  @P0 SHF.R.U64 R14, R17, R16, R19 ;  /* 0x00000010110e0219 */ /* 0x001fe40000001213 */
[--C-:B------:R-:W-:Y:S02]  /*2190*/  @P0 SHF.R.U32.HI R31, RZ, 0x1, R13.reuse ;  /* 0x00000001ff1f0819 */ /* 0x100fe4000001160d */
[C-C-:B------:R-:W-:Y:S02]  /*21a0*/  @P0 SHF.R.U64 R29, R12.reuse, 0x1, R13.reuse ;  /* 0x000000010c1d0819 */ /* 0x140fe4000000120d */
[----:B------:R-:W-:-:S02]  /*21b0*/  @P0 SHF.L.U64.HI R18, R12, R33, R13 ;  /* 0x000000210c120219 */ /* 0x000fc4000001020d */
[----:B------:R-:W-:Y:S02]  /*21c0*/  @P0 SHF.R.U32.HI R15, RZ, R16, R19 ;  /* 0x00000010ff0f0219 */ /* 0x000fe40000011613 */
[----:B------:R-:W-:Y:S02]  /*21d0*/  @P0 LOP3.LUT R12, R25, R14, RZ, 0xfc, !PT ;  /* 0x0000000e190c0212 */ /* 0x000fe400078efcff */
[----:B----4-:R-:W-:Y:S02]  /*21e0*/  @P0 SHF.L.U32 R17, R10, R33, RZ ;  /* 0x000000210a110219 */ /* 0x010fe400000006ff */
[----:B------:R-:W-:Y:S01]  /*21f0*/  @P0 SHF.R.U64 R28, R29, R16, R31 ;  /* 0x000000101d1c0219 */ /* 0x000fe2000000121f */
[----:B------:R-:W-:Y:S01]  /*2200*/  IMAD.SHL.U32 R14, R12, 0x4, RZ ;  /* 0x000000040c0e7824 */ /* 0x000fe200078e00ff */
[----:B------:R-:W-:Y:S02]  /*2210*/  @P0 LOP3.LUT R13, R18, R15, RZ, 0xfc, !PT ;  /* 0x0000000f120d0212 */ /* 0x000fe400078efcff */
[----:B------:R-:W-:-:S02]  /*2220*/  @P0 SHF.L.U64.HI R33, R10, R33, R11 ;  /* 0x000000210a210219 */ /* 0x000fc4000001020b */
[----:B------:R-:W-:Y:S02]  /*2230*/  @P0 SHF.R.U32.HI R16, RZ, R16, R31 ;  /* 0x00000010ff100219 */ /* 0x000fe4000001161f */
[----:B------:R-:W-:Y:S02]  /*2240*/  @P0 LOP3.LUT R10, R17, R28, RZ, 0xfc, !PT ;  /* 0x0000001c110a0212 */ /* 0x000fe400078efcff */
[----:B------:R-:W-:Y:S02]  /*2250*/  SHF.L.U64.HI R19, R12, 0x2, R13 ;  /* 0x000000020c137819 */ /* 0x000fe4000001020d */
[----:B------:R-:W-:Y:S02]  /*2260*/  @P0 LOP3.LUT R11, R33, R16, RZ, 0xfc, !PT ;  /* 0x00000010210b0212 */ /* 0x000fe400078efcff */
[----:B------:R-:W-:Y:S02]  /*2270*/  SHF.L.W.U32.HI R13, R13, 0x2, R10 ;  /* 0x000000020d0d7819 */ /* 0x000fe40000010e0a */
[----:B------:R-:W-:-:S02]  /*2280*/  IADD3 RZ, P0, PT, RZ, -R14, RZ ;  /* 0x8000000effff7210 */ /* 0x000fc40007f1e0ff */
[----:B------:R-:W-:Y:S02]  /*2290*/  LOP3.LUT R12, RZ, R19, RZ, 0x33, !PT ;  /* 0x00000013ff0c7212 */ /* 0x000fe400078e33ff */
[----:B------:R-:W-:Y:S02]  /*22a0*/  SHF.L.W.U32.HI R10, R10, 0x2, R11 ;  /* 0x000000020a0a7819 */ /* 0x000fe40000010e0b */
[----:B------:R-:W-:Y:S02]  /*22b0*/  LOP3.LUT R15, RZ, R13, RZ, 0x33, !PT ;  /* 0x0000000dff0f7212 */ /* 0x000fe400078e33ff */
[----:B------:R-:W-:Y:S02]  /*22c0*/  IADD3.X R12, P0, PT, RZ, R12, RZ, P0, !PT ;  /* 0x0000000cff0c7210 */ /* 0x000fe4000071e4ff */
[----:B------:R-:W-:Y:S02]  /*22d0*/  LOP3.LUT R16, RZ, R10, RZ, 0x33, !PT ;  /* 0x0000000aff107212 */ /* 0x000fe400078e33ff */
[----:B------:R-:W-:-:S02]  /*22e0*/  IADD3.X R18, P1, PT, RZ, R15, RZ, P0, !PT ;  /* 0x0000000fff127210 */ /* 0x000fc4000073e4ff */
[----:B------:R-:W-:-:S03]  /*22f0*/  ISETP.GT.U32.AND P2, PT, R13, -0x1, PT ;  /* 0xffffffff0d00780c */ /* 0x000fc60003f44070 */
[----:B------:R-:W-:Y:S01]  /*2300*/  IMAD.X R17, RZ, RZ, R16, P1 ;  /* 0x000000ffff117224 */ /* 0x000fe200008e0610 */
[----:B------:R-:W-:-:S04]  /*2310*/  ISETP.GT.AND.EX P0, PT, R10, -0x1, PT, P2 ;  /* 0xffffffff0a00780c */ /* 0x000fc80003f04320 */
[----:B------:R-:W-:Y:S02]  /*2320*/  SEL R17, R10, R17, P0 ;  /* 0x000000110a117207 */ /* 0x000fe40000000000 */
[----:B------:R-:W-:Y:S02]  /*2330*/  SEL R18, R13, R18, P0 ;  /* 0x000000120d127207 */ /* 0x000fe40000000000 */
[----:B------:R-:W-:Y:S02]  /*2340*/  ISETP.NE.U32.AND P1, PT, R17, RZ, PT ;  /* 0x000000ff1100720c */ /* 0x000fe40003f25070 */
[----:B------:R-:W-:Y:S02]  /*2350*/  SEL R19, R19, R12, P0 ;  /* 0x0000000c13137207 */ /* 0x000fe40000000000 */
[----:B------:R-:W-:Y:S01]  /*2360*/  SEL R13, R18, R17, !P1 ;  /* 0x00000011120d7207 */ /* 0x000fe20004800000 */
[----:B------:R-:W-:-:S05]  /*2370*/  @!P0 IMAD.MOV R14, RZ, RZ, -R14 ;  /* 0x000000ffff0e8224 */ /* 0x000fca00078e0a0e */
[----:B------:R-:W0:Y:S02]  /*2380*/  FLO.U32 R13, R13 ;  /* 0x0000000d000d7300 */ /* 0x000e2400000e0000 */
[C---:B0-----:R-:W-:Y:S02]  /*2390*/  IADD3 R15, PT, PT, -R13.reuse, 0x1f, RZ ;  /* 0x0000001f0d0f7810 */ /* 0x041fe40007ffe1ff */
[----:B------:R-:W-:-:S03]  /*23a0*/  IADD3 R16, PT, PT, -R13, 0x3f, RZ ;  /* 0x0000003f0d107810 */ /* 0x000fc60007ffe1ff */
[----:B------:R-:W-:-:S05]  /*23b0*/  @P1 IMAD.MOV R16, RZ, RZ, R15 ;  /* 0x000000ffff101224 */ /* 0x000fca00078e020f */
[----:B------:R-:W-:-:S13]  /*23c0*/  ISETP.NE.AND P1, PT, R16, RZ, PT ;  /* 0x000000ff1000720c */ /* 0x000fda0003f25270 */
[----:B------:R-:W-:Y:S05]  /*23d0*/  @!P1 BRA `(.L_x_28) ;  /* 0x0000000000289947 */ /* 0x000fea0003800000 */
[----:B------:R-:W-:Y:S02]  /*23e0*/  LOP3.LUT R13, R16, 0x3f, RZ, 0xc0, !PT ;  /* 0x0000003f100d7812 */ /* 0x000fe400078ec0ff */
[--C-:B------:R-:W-:Y:S02]  /*23f0*/  SHF.R.U64 R15, R14, 0x1, R19.reuse ;  /* 0x000000010e0f7819 */ /* 0x100fe40000001213 */
[----:B------:R-:W-:Y:S02]  /*2400*/  SHF.R.U32.HI R19, RZ, 0x1, R19 ;  /* 0x00000001ff137819 */ /* 0x000fe40000011613 */
[----:B------:R-:W-:Y:S02]  /*2410*/  LOP3.LUT R12, R16, 0x3f, RZ, 0xc, !PT ;  /* 0x0000003f100c7812 */ /* 0x000fe400078e0cff */
[CC--:B------:R-:W-:Y:S02]  /*2420*/  SHF.L.U64.HI R17, R18.reuse, R13.reuse, R17 ;  /* 0x0000000d12117219 */ /* 0x0c0fe40000010211 */
[----:B------:R-:W-:-:S02]  /*2430*/  SHF.L.U32 R13, R18, R13, RZ ;  /* 0x0000000d120d7219 */ /* 0x000fc400000006ff */
[-CC-:B------:R-:W-:Y:S02]  /*2440*/  SHF.R.U64 R18, R15, R12.reuse, R19.reuse ;  /* 0x0000000c0f127219 */ /* 0x180fe40000001213 */
[----:B------:R-:W-:Y:S02]  /*2450*/  SHF.R.U32.HI R12, RZ, R12, R19 ;  /* 0x0000000cff0c7219 */ /* 0x000fe40000011613 */
[----:B------:R-:W-:Y:S02]  /*2460*/  LOP3.LUT R18, R13, R18, RZ, 0xfc, !PT ;  /* 0x000000120d127212 */ /* 0x000fe400078efcff */
[----:B------:R-:W-:-:S07]  /*2470*/  LOP3.LUT R17, R17, R12, RZ, 0xfc, !PT ;  /* 0x0000000c11117212 */ /* 0x000fce00078efcff */
.L_x_28:
[----:B------:R-:W-:Y:S05]  /*2480*/  BSYNC.RECONVERGENT B3 ;  /* 0x0000000000037941 */ /* 0x000fea0003800200 */
.L_x_27:
[----:B------:R-:W-:Y:S01]  /*2490*/  IMAD.WIDE.U32 R14, R18, 0x2168c235, RZ ;  /* 0x2168c235120e7825 */ /* 0x000fe200078e00ff */
[----:B------:R-:W-:-:S03]  /*24a0*/  SHF.R.U32.HI R11, RZ, 0x1e, R11 ;  /* 0x0000001eff0b7819 */ /* 0x000fc6000001160b */
[----:B------:R-:W-:Y:S01]  /*24b0*/  IMAD.MOV.U32 R12, RZ, RZ, R15 ;  /* 0x000000ffff0c7224 */ /* 0x000fe200078e000f */
[----:B------:R-:W-:Y:S01]  /*24c0*/  IADD3 RZ, P1, PT, R14, R14, RZ ;  /* 0x0000000e0eff7210 */ /* 0x000fe20007f3e0ff */
[----:B------:R-:W-:Y:S01]  /*24d0*/  IMAD.MOV.U32 R13, RZ, RZ, RZ ;  /* 0x000000ffff0d7224 */ /* 0x000fe200078e00ff */
[----:B------:R-:W-:Y:S01]  /*24e0*/  LEA.HI R11, R10, R11, RZ, 0x1 ;  /* 0x0000000b0a0b7211 */ /* 0x000fe200078f08ff */
[----:B------:R-:W-:-:S04]  /*24f0*/  IMAD.HI.U32 R15, R17, -0x36f0255e, RZ ;  /* 0xc90fdaa2110f7827 */ /* 0x000fc800078e00ff */
[----:B------:R-:W-:-:S04]  /*2500*/  IMAD.WIDE.U32 R12, R18, -0x36f0255e, R12 ;  /* 0xc90fdaa2120c7825 */ /* 0x000fc800078e000c */
[----:B------:R-:W-:-:S04]  /*2510*/  IMAD.WIDE.U32 R12, P2, R17, 0x2168c235, R12 ;  /* 0x2168c235110c7825 */ /* 0x000fc8000784000c */
[----:B------:R-:W-:Y:S01]  /*2520*/  IMAD R17, R17, -0x36f0255e, RZ ;  /* 0xc90fdaa211117824 */ /* 0x000fe200078e02ff */
[----:B------:R-:W-:Y:S01]  /*2530*/  IADD3.X RZ, P1, PT, R12, R12, RZ, P1, !PT ;  /* 0x0000000c0cff7210 */ /* 0x000fe20000f3e4ff */
[----:B------:R-:W-:-:S03]  /*2540*/  IMAD.X R14, RZ, RZ, R15, P2 ;  /* 0x000000ffff0e7224 */ /* 0x000fc600010e060f */
[----:B------:R-:W-:-:S04]  /*2550*/  IADD3 R13, P2, PT, R17, R13, RZ ;  /* 0x0000000d110d7210 */ /* 0x000fc80007f5e0ff */
[C---:B------:R-:W-:Y:S01]  /*2560*/  ISETP.GT.U32.AND P3, PT, R13.reuse, RZ, PT ;  /* 0x000000ff0d00720c */ /* 0x040fe20003f64070 */
[----:B------:R-:W-:Y:S01]  /*2570*/  IMAD.X R14, RZ, RZ, R14, P2 ;  /* 0x000000ffff0e7224 */ /* 0x000fe200010e060e */
[----:B------:R-:W-:-:S04]  /*2580*/  IADD3.X R12, P2, PT, R13, R13, RZ, P1, !PT ;  /* 0x0000000d0d0c7210 */ /* 0x000fc80000f5e4ff */
[C---:B------:R-:W-:Y:S01]  /*2590*/  ISETP.GT.AND.EX P1, PT, R14.reuse, RZ, PT, P3 ;  /* 0x000000ff0e00720c */ /* 0x040fe20003f24330 */
[----:B------:R-:W-:-:S03]  /*25a0*/  IMAD.X R15, R14, 0x1, R14, P2 ;  /* 0x000000010e0f7824 */ /* 0x000fc600010e060e */
[----:B------:R-:W-:Y:S02]  /*25b0*/  SEL R12, R12, R13, P1 ;  /* 0x0000000d0c0c7207 */ /* 0x000fe40000800000 */
[----:B------:R-:W-:Y:S02]  /*25c0*/  SEL R13, R15, R14, P1 ;  /* 0x0000000e0f0d7207 */ /* 0x000fe40000800000 */
[----:B------:R-:W-:Y:S02]  /*25d0*/  IADD3 R12, P2, PT, R12, 0x1, RZ ;  /* 0x000000010c0c7810 */ /* 0x000fe40007f5e0ff */
[----:B------:R-:W-:Y:S02]  /*25e0*/  SEL R15, RZ, 0xffffffff, !P1 ;  /* 0xffffffffff0f7807 */ /* 0x000fe40004800000 */
[----:B------:R-:W-:Y:S01]  /*25f0*/  LOP3.LUT P1, R9, R9, 0x80000000, RZ, 0xc0, !PT ;  /* 0x8000000009097812 */ /* 0x000fe2000782c0ff */
[----:B------:R-:W-:Y:S02]  /*2600*/  IMAD.X R13, RZ, RZ, R13, P2 ;  /* 0x000000ffff0d7224 */ /* 0x000fe400010e060d */
[----:B------:R-:W-:Y:S01]  /*2610*/  IMAD.IADD R14, R15, 0x1, -R16 ;  /* 0x000000010f0e7824 */ /* 0x000fe200078e0a10 */
[----:B------:R-:W-:-:S02]  /*2620*/  @!P0 LOP3.LUT R9, R9, 0x80000000, RZ, 0x3c, !PT ;  /* 0x8000000009098812 */ /* 0x000fc400078e3cff */
[----:B------:R-:W-:-:S04]  /*2630*/  SHF.R.U64 R12, R12, 0xa, R13 ;  /* 0x0000000a0c0c7819 */ /* 0x000fc8000000120d */
[----:B------:R-:W-:-:S03]  /*2640*/  IADD3 R12, P2, PT, R12, 0x1, RZ ;  /* 0x000000010c0c7810 */ /* 0x000fc60007f5e0ff */
[----:B------:R-:W-:Y:S01]  /*2650*/  @P1 IMAD.MOV R11, RZ, RZ, -R11 ;  /* 0x000000ffff0b1224 */ /* 0x000fe200078e0a0b */
[----:B------:R-:W-:-:S04]  /*2660*/  LEA.HI.X R13, R13, RZ, RZ, 0x16, P2 ;  /* 0x000000ff0d0d7211 */ /* 0x000fc800010fb4ff */
[--C-:B------:R-:W-:Y:S01]  /*2670*/  SHF.R.U64 R16, R12, 0x1, R13.reuse ;  /* 0x000000010c107819 */ /* 0x100fe2000000120d */
[----:B------:R-:W-:Y:S01]  /*2680*/  IMAD.SHL.U32 R12, R14, 0x100000, RZ ;  /* 0x001000000e0c7824 */ /* 0x000fe200078e00ff */
[----:B------:R-:W-:Y:S02]  /*2690*/  SHF.R.U32.HI R13, RZ, 0x1, R13 ;  /* 0x00000001ff0d7819 */ /* 0x000fe4000001160d */
[----:B------:R-:W-:-:S04]  /*26a0*/  IADD3 R16, P2, P3, RZ, RZ, R16 ;  /* 0x000000ffff107210 */ /* 0x000fc80007b5e010 */
[----:B------:R-:W-:-:S04]  /*26b0*/  IADD3.X R10, PT, PT, R12, 0x3fe00000, R13, P2, P3 ;  /* 0x3fe000000c0a7810 */ /* 0x000fc800017e640d */
[----:B------:R-:W-:-:S07]  /*26c0*/  LOP3.LUT R17, R10, R9, RZ, 0xfc, !PT ;  /* 0x000000090a117212 */ /* 0x000fce00078efcff */
.L_x_22:
[----:B------:R-:W-:Y:S02]  /*26d0*/  IMAD.MOV.U32 R9, RZ, RZ, 0x0 ;  /* 0x00000000ff097424 */ /* 0x000fe400078e00ff */
[----:B------:R-:W-:Y:S02]  /*26e0*/  IMAD.MOV.U32 R25, RZ, RZ, R11 ;  /* 0x000000ffff197224 */ /* 0x000fe400078e000b */
[----:B------:R-:W-:Y:S05]  /*26f0*/  RET.REL.NODEC R8 `(_Z22trapezoidalIntegrationPdii) ;  /* 0xffffffd808407950 */ /* 0x000fea0003c3ffff */
.L_x_29:
[----:B------:R-:W-:-:S00]  /*2700*/  BRA `(.L_x_29) ;  /* 0xfffffffc00fc7947 */ /* 0x000fc0000383ffff */
[----:B------:R-:W-:-:S00]  /*2710*/  NOP ;  /* 0x0000000000007918 */ /* 0x000fc00000000000 */
        /* <DEDUP_REMOVED lines=14> */
.L_x_32:


//--------------------- .nv.global.init           --------------------------
	.section	.nv.global.init,"aw",@progbits
	.align	16
.nv.global.init:
	.type		__cudart_sin_cos_coeffs,@object
	.size		__cudart_sin_cos_coeffs,(__cudart_i2opi_d - __cudart_sin_cos_coeffs)
__cudart_sin_cos_coeffs:
        /*0000*/ 	.byte	0x46, 0xd2, 0xb0, 0x2c, 0xf1, 0xe5, 0x5a, 0xbe, 0x92, 0xe3, 0xac, 0x69, 0xe3, 0x1d, 0xc7, 0x3e
        /*0010*/ 	.byte	0xa1, 0x62, 0xdb, 0x19, 0xa0, 0x01, 0x2a, 0xbf, 0x18, 0x08, 0x11, 0x11, 0x11, 0x11, 0x81, 0x3f
        /*0020*/ 	.byte	0x54, 0x55, 0x55, 0x55, 0x55, 0x55, 0xc5, 0xbf, 0x00, 0x00, 0x00, 0x00, 0x00, 0x00, 0x00, 0x00
        /*0030*/ 	.byte	0x00, 0x00, 0x00, 0x00, 0x00, 0x00, 0x00, 0x00, 0x64, 0x81, 0xfd, 0x20, 0x83, 0xff, 0xa8, 0xbd
        /*0040*/ 	.byte	0x28, 0x85, 0xef, 0xc1, 0xa7, 0xee, 0x21, 0x3e, 0xd9, 0xe6, 0x06, 0x8e, 0x4f, 0x7e, 0x92, 0xbe
        /*0050*/ 	.byte	0xe9, 0xbc, 0xdd, 0x19, 0xa0, 0x01, 0xfa, 0x3e, 0x47, 0x5d, 0xc1, 0x16, 0x6c, 0xc1, 0x56, 0xbf
        /*0060*/ 	.byte	0x51, 0x55, 0x55, 0x55, 0x55, 0x55, 0xa5, 0x3f, 0x00, 0x00, 0x00, 0x00, 0x00, 0x00, 0xe0, 0xbf
        /*0070*/ 	.byte	0x00, 0x00, 0x00, 0x00, 0x00, 0x00, 0xf0, 0x3f, 0x00, 0x00, 0x00, 0x00, 0x00, 0x00, 0x00, 0x00
	.type		__cudart_i2opi_d,@object
	.size		__cudart_i2opi_d,(.L_0 - __cudart_i2opi_d)
__cudart_i2opi_d:
        /* <DEDUP_REMOVED lines=9> */
.L_0:


//--------------------- .nv.shared.reserved.0     --------------------------
	.section	.nv.shared.reserved.0,"aw",@nobits
	.weak		__nv_reservedSMEM_offset_0_alias
	.size		__nv_reservedSMEM_offset_0_alias, 0, 64
	.other		__nv_reservedSMEM_offset_0_alias,@"STO_CUDA_RESERVED_SHARED STV_DEFAULT"
__nv_reservedSMEM_offset_0_alias:
	.zero		0
	.zero		64


//--------------------- .nv.constant0._Z22trapezoidalIntegrationPdii --------------------------
	.section	.nv.constant0._Z22trapezoidalIntegrationPdii,"a",@progbits
	.sectionflags	@""
	.align	4
.nv.constant0._Z22trapezoidalIntegrationPdii:
	.zero		912


//--------------------- SYMBOLS --------------------------

	.type		.nv.reservedSmem.offset0,@object
	.size		.nv.reservedSmem.offset0,0x4
